	.target	sm_100a

	.elftype	@"ET_EXEC"


//--------------------- .note.nv.tkinfo           --------------------------
	.section	.note.nv.tkinfo,"",@"SHT_NOTE"
	.sectionflags	@"SHF_NOTE_NV_TKINFO"
	.tkinfo
        /*0018*/ 	.word	0x00000002
        /*0030*/ 	.string	""
        /*0030*/ 	.string	"ptxas"
        /*0030*/ 	.string	"Cuda compilation tools, release 13.0, V13.0.88"
        /*0030*/ 	.string	"Build cuda_13.0.r13.0/compiler.36424714_0"
        /*0030*/ 	.string	"-arch sm_100a -m 64 "



//--------------------- .note.nv.cuinfo           --------------------------
	.section	.note.nv.cuinfo,"",@"SHT_NOTE"
	.sectionflags	@"SHF_NOTE_NV_CUINFO"
        /*0018*/ 	.short	0x0002
        /*001a*/ 	.short	0x0064
        /*001c*/ 	.short	0x0082
	.zero		2


//--------------------- .nv.info                  --------------------------
	.section	.nv.info,"",@"SHT_CUDA_INFO"
	.align	4


	//----- nvinfo : EIATTR_REGCOUNT
	.align		4
        /*0000*/ 	.byte	0x04, 0x2f
        /*0002*/ 	.short	(.L_19 - .L_18)
	.align		4
.L_18:
        /*0004*/ 	.word	index@(_ZN7cutlass13device_kernelINS_4gemm6kernel13GemmUniversalIN4cute5tupleIJiiiiEEENS1_10collective13CollectiveMmaINS1_35MainloopSm100TmaUmmaWarpSpecializedILi5ELi2ELi4ENS5_IJNS4_1CILi2EEENSA_ILi1EEESC_EEEEENS5_IJNSA_ILi256EEENSA_ILi128EEENSA_ILi32EEEEEENS_10tfloat32_tENS5_IJlSC_lEEESJ_SK_NS4_8TiledMMAINS4_8MMA_AtomIJNS4_23SM100_MMA_TF32_2x1SM_SSISJ_SJ_fLi256ELi128ELNS4_4UMMA5MajorE0ELSP_0ELNSO_7ScaleInE0ELSQ_0EEEEEENS4_6LayoutINS5_IJSC_SC_SC_EEENS5_IJNSA_ILi0EEESV_SV_EEEEENS5_IJNS4_10UnderscoreESY_SY_EEEEENS4_18SM100_TMA_2SM_LOADENS4_14ComposedLayoutINS4_7SwizzleILi3ELi4ELi3EEENS4_18smem_ptr_flag_bitsILi32EEENST_INS5_IJNSA_ILi8EEESH_EEENS5_IJSH_SC_EEEEEEEvNS4_8identityES11_S1B_vS1C_EENS_8epilogue10collective18CollectiveEpilogueINS1E_23Sm100TmaWarpSpecializedILi4ELi2ELi16ELb1ELb0EEEJNS5_IJSG_SG_SH_EEENS5_IJNST_ISG_SC_EENST_INSA_ILi16EEESC_EEEEESJ_SK_SJ_SK_NS1E_6fusion15FusionCallbacksIS1I_NS1O_17LinearCombinationISJ_fSJ_fLNS_15FloatRoundStyleE2EEES1J_S1N_JEEENS4_5SM1004TMEM4LOAD26SM100_TMEM_LOAD_32dp32b16xENS4_13SM90_TMA_LOADENS12_INS13_ILi2ELi4ELi3EEES16_NST_INS5_IJS17_S1L_EEENS5_IJS1L_SC_EEEEEEENS4_39AutoVectorizingCopyWithAssumedAlignmentILi128EEENS4_14SM90_TMA_STOREES23_S25_S25_EEEvvEEEEvNT_6ParamsE)
        /*0008*/ 	.word	0x00000060


	//----- nvinfo : EIATTR_FRAME_SIZE
	.align		4
.L_19:
        /*000c*/ 	.byte	0x04, 0x11
        /*000e*/ 	.short	(.L_21 - .L_20)
	.align		4
.L_20:
        /*0010*/ 	.word	index@($__internal_2_$__cuda_sm10x_tcgen05_guardrail_trap_unallocated_columns_being_dealloced)
        /*0014*/ 	.word	0x00000000


	//----- nvinfo : EIATTR_FRAME_SIZE
	.align		4
.L_21:
        /*0018*/ 	.byte	0x04, 0x11
        /*001a*/ 	.short	(.L_23 - .L_22)
	.align		4
.L_22:
        /*001c*/ 	.word	index@($__internal_1_$__cuda_sm10x_tcgen05_guardrail_trap_phase_invalid_during_alloc)
        /*0020*/ 	.word	0x00000000


	//----- nvinfo : EIATTR_FRAME_SIZE
	.align		4
.L_23:
        /*0024*/ 	.byte	0x04, 0x11
        /*0026*/ 	.short	(.L_25 - .L_24)
	.align		4
.L_24:
        /*0028*/ 	.word	index@($__internal_0_$__cuda_sm10x_tcgen05_guardrail_trap_col_being_dealloced_not_returned_by_alloc)
        /*002c*/ 	.word	0x00000000


	//----- nvinfo : EIATTR_FRAME_SIZE
	.align		4
.L_25:
        /*0030*/ 	.byte	0x04, 0x11
        /*0032*/ 	.short	(.L_27 - .L_26)
	.align		4
.L_26:
        /*0034*/ 	.word	index@(_ZN7cutlass13device_kernelINS_4gemm6kernel13GemmUniversalIN4cute5tupleIJiiiiEEENS1_10collective13CollectiveMmaINS1_35MainloopSm100TmaUmmaWarpSpecializedILi5ELi2ELi4ENS5_IJNS4_1CILi2EEENSA_ILi1EEESC_EEEEENS5_IJNSA_ILi256EEENSA_ILi128EEENSA_ILi32EEEEEENS_10tfloat32_tENS5_IJlSC_lEEESJ_SK_NS4_8TiledMMAINS4_8MMA_AtomIJNS4_23SM100_MMA_TF32_2x1SM_SSISJ_SJ_fLi256ELi128ELNS4_4UMMA5MajorE0ELSP_0ELNSO_7ScaleInE0ELSQ_0EEEEEENS4_6LayoutINS5_IJSC_SC_SC_EEENS5_IJNSA_ILi0EEESV_SV_EEEEENS5_IJNS4_10UnderscoreESY_SY_EEEEENS4_18SM100_TMA_2SM_LOADENS4_14ComposedLayoutINS4_7SwizzleILi3ELi4ELi3EEENS4_18smem_ptr_flag_bitsILi32EEENST_INS5_IJNSA_ILi8EEESH_EEENS5_IJSH_SC_EEEEEEEvNS4_8identityES11_S1B_vS1C_EENS_8epilogue10collective18CollectiveEpilogueINS1E_23Sm100TmaWarpSpecializedILi4ELi2ELi16ELb1ELb0EEEJNS5_IJSG_SG_SH_EEENS5_IJNST_ISG_SC_EENST_INSA_ILi16EEESC_EEEEESJ_SK_SJ_SK_NS1E_6fusion15FusionCallbacksIS1I_NS1O_17LinearCombinationISJ_fSJ_fLNS_15FloatRoundStyleE2EEES1J_S1N_JEEENS4_5SM1004TMEM4LOAD26SM100_TMEM_LOAD_32dp32b16xENS4_13SM90_TMA_LOADENS12_INS13_ILi2ELi4ELi3EEES16_NST_INS5_IJS17_S1L_EEENS5_IJS1L_SC_EEEEEEENS4_39AutoVectorizingCopyWithAssumedAlignmentILi128EEENS4_14SM90_TMA_STOREES23_S25_S25_EEEvvEEEEvNT_6ParamsE)
        /*0038*/ 	.word	0x00000000


	//----- nvinfo : EIATTR_MIN_STACK_SIZE
	.align		4
.L_27:
        /*003c*/ 	.byte	0x04, 0x12
        /*003e*/ 	.short	(.L_29 - .L_28)
	.align		4
.L_28:
        /*0040*/ 	.word	index@(_ZN7cutlass13device_kernelINS_4gemm6kernel13GemmUniversalIN4cute5tupleIJiiiiEEENS1_10collective13CollectiveMmaINS1_35MainloopSm100TmaUmmaWarpSpecializedILi5ELi2ELi4ENS5_IJNS4_1CILi2EEENSA_ILi1EEESC_EEEEENS5_IJNSA_ILi256EEENSA_ILi128EEENSA_ILi32EEEEEENS_10tfloat32_tENS5_IJlSC_lEEESJ_SK_NS4_8TiledMMAINS4_8MMA_AtomIJNS4_23SM100_MMA_TF32_2x1SM_SSISJ_SJ_fLi256ELi128ELNS4_4UMMA5MajorE0ELSP_0ELNSO_7ScaleInE0ELSQ_0EEEEEENS4_6LayoutINS5_IJSC_SC_SC_EEENS5_IJNSA_ILi0EEESV_SV_EEEEENS5_IJNS4_10UnderscoreESY_SY_EEEEENS4_18SM100_TMA_2SM_LOADENS4_14ComposedLayoutINS4_7SwizzleILi3ELi4ELi3EEENS4_18smem_ptr_flag_bitsILi32EEENST_INS5_IJNSA_ILi8EEESH_EEENS5_IJSH_SC_EEEEEEEvNS4_8identityES11_S1B_vS1C_EENS_8epilogue10collective18CollectiveEpilogueINS1E_23Sm100TmaWarpSpecializedILi4ELi2ELi16ELb1ELb0EEEJNS5_IJSG_SG_SH_EEENS5_IJNST_ISG_SC_EENST_INSA_ILi16EEESC_EEEEESJ_SK_SJ_SK_NS1E_6fusion15FusionCallbacksIS1I_NS1O_17LinearCombinationISJ_fSJ_fLNS_15FloatRoundStyleE2EEES1J_S1N_JEEENS4_5SM1004TMEM4LOAD26SM100_TMEM_LOAD_32dp32b16xENS4_13SM90_TMA_LOADENS12_INS13_ILi2ELi4ELi3EEES16_NST_INS5_IJS17_S1L_EEENS5_IJS1L_SC_EEEEEEENS4_39AutoVectorizingCopyWithAssumedAlignmentILi128EEENS4_14SM90_TMA_STOREES23_S25_S25_EEEvvEEEEvNT_6ParamsE)
        /*0044*/ 	.word	0x00000000
.L_29:


//--------------------- .nv.compat                --------------------------
	.section	.nv.compat,"",@"SHT_CUDA_COMPAT_INFO"
	.align	4
        /*0000*/ 	.byte	0x02, 0x09, 0x01, 0x00, 0x02, 0x02, 0x02, 0x00, 0x02, 0x05, 0x05, 0x00, 0x03, 0x07, 0x01, 0x01
        /*0010*/ 	.byte	0x02, 0x03, 0x01, 0x00, 0x02, 0x06, 0x01, 0x00, 0x04, 0x0b, 0x08, 0x00, 0x09, 0x00, 0x00, 0x00
        /*0020*/ 	.byte	0x00, 0x00, 0x00, 0x00


//--------------------- .nv.info._ZN7cutlass13device_kernelINS_4gemm6kernel13GemmUniversalIN4cute5tupleIJiiiiEEENS1_10collective13CollectiveMmaINS1_35MainloopSm100TmaUmmaWarpSpecializedILi5ELi2ELi4ENS5_IJNS4_1CILi2EEENSA_ILi1EEESC_EEEEENS5_IJNSA_ILi256EEENSA_ILi128EEENSA_ILi32EEEEEENS_10tfloat32_tENS5_IJlSC_lEEESJ_SK_NS4_8TiledMMAINS4_8MMA_AtomIJNS4_23SM100_MMA_TF32_2x1SM_SSISJ_SJ_fLi256ELi128ELNS4_4UMMA5MajorE0ELSP_0ELNSO_7ScaleInE0ELSQ_0EEEEEENS4_6LayoutINS5_IJSC_SC_SC_EEENS5_IJNSA_ILi0EEESV_SV_EEEEENS5_IJNS4_10UnderscoreESY_SY_EEEEENS4_18SM100_TMA_2SM_LOADENS4_14ComposedLayoutINS4_7SwizzleILi3ELi4ELi3EEENS4_18smem_ptr_flag_bitsILi32EEENST_INS5_IJNSA_ILi8EEESH_EEENS5_IJSH_SC_EEEEEEEvNS4_8identityES11_S1B_vS1C_EENS_8epilogue10collective18CollectiveEpilogueINS1E_23Sm100TmaWarpSpecializedILi4ELi2ELi16ELb1ELb0EEEJNS5_IJSG_SG_SH_EEENS5_IJNST_ISG_SC_EENST_INSA_ILi16EEESC_EEEEESJ_SK_SJ_SK_NS1E_6fusion15FusionCallbacksIS1I_NS1O_17LinearCombinationISJ_fSJ_fLNS_15FloatRoundStyleE2EEES1J_S1N_JEEENS4_5SM1004TMEM4LOAD26SM100_TMEM_LOAD_32dp32b16xENS4_13SM90_TMA_LOADENS12_INS13_ILi2ELi4ELi3EEES16_NST_INS5_IJS17_S1L_EEENS5_IJS1L_SC_EEEEEEENS4_39AutoVectorizingCopyWithAssumedAlignmentILi128EEENS4_14SM90_TMA_STOREES23_S25_S25_EEEvvEEEEvNT_6ParamsE --------------------------
	.section	.nv.info._ZN7cutlass13device_kernelINS_4gemm6kernel13GemmUniversalIN4cute5tupleIJiiiiEEENS1_10collective13CollectiveMmaINS1_35MainloopSm100TmaUmmaWarpSpecializedILi5ELi2ELi4ENS5_IJNS4_1CILi2EEENSA_ILi1EEESC_EEEEENS5_IJNSA_ILi256EEENSA_ILi128EEENSA_ILi32EEEEEENS_10tfloat32_tENS5_IJlSC_lEEESJ_SK_NS4_8TiledMMAINS4_8MMA_AtomIJNS4_23SM100_MMA_TF32_2x1SM_SSISJ_SJ_fLi256ELi128ELNS4_4UMMA5MajorE0ELSP_0ELNSO_7ScaleInE0ELSQ_0EEEEEENS4_6LayoutINS5_IJSC_SC_SC_EEENS5_IJNSA_ILi0EEESV_SV_EEEEENS5_IJNS4_10UnderscoreESY_SY_EEEEENS4_18SM100_TMA_2SM_LOADENS4_14ComposedLayoutINS4_7SwizzleILi3ELi4ELi3EEENS4_18smem_ptr_flag_bitsILi32EEENST_INS5_IJNSA_ILi8EEESH_EEENS5_IJSH_SC_EEEEEEEvNS4_8identityES11_S1B_vS1C_EENS_8epilogue10collective18CollectiveEpilogueINS1E_23Sm100TmaWarpSpecializedILi4ELi2ELi16ELb1ELb0EEEJNS5_IJSG_SG_SH_EEENS5_IJNST_ISG_SC_EENST_INSA_ILi16EEESC_EEEEESJ_SK_SJ_SK_NS1E_6fusion15FusionCallbacksIS1I_NS1O_17LinearCombinationISJ_fSJ_fLNS_15FloatRoundStyleE2EEES1J_S1N_JEEENS4_5SM1004TMEM4LOAD26SM100_TMEM_LOAD_32dp32b16xENS4_13SM90_TMA_LOADENS12_INS13_ILi2ELi4ELi3EEES16_NST_INS5_IJS17_S1L_EEENS5_IJS1L_SC_EEEEEEENS4_39AutoVectorizingCopyWithAssumedAlignmentILi128EEENS4_14SM90_TMA_STOREES23_S25_S25_EEEvvEEEEvNT_6ParamsE,"",@"SHT_CUDA_INFO"
	.sectionflags	@""
	.align	4


	//----- nvinfo : EIATTR_CUDA_API_VERSION
	.align		4
        /*0000*/ 	.byte	0x04, 0x37
        /*0002*/ 	.short	(.L_31 - .L_30)
.L_30:
        /*0004*/ 	.word	0x00000082


	//----- nvinfo : EIATTR_KPARAM_INFO
	.align		4
.L_31:
        /*0008*/ 	.byte	0x04, 0x17
        /*000a*/ 	.short	(.L_33 - .L_32)
.L_32:
        /*000c*/ 	.word	0x00000000
        /*0010*/ 	.short	0x0000
        /*0012*/ 	.short	0x0000
        /*0014*/ 	.byte	0x00, 0xf0, 0x01, 0x20


	//----- nvinfo : EIATTR_AT_ENTRY_FRAGMENTS
	.align		4
.L_33:
        /*0018*/ 	.byte	0x04, 0x4f
        /*001a*/ 	.short	(.L_35 - .L_34)


	//   ....[0]....
.L_34:
        /*001c*/ 	.word	0x00000007


	//----- nvinfo : EIATTR_RESERVED_SMEM_USED
	.align		4
.L_35:
        /*0020*/ 	.byte	0x01, 0x41
	.zero		2


	//----- nvinfo : EIATTR_SPARSE_MMA_MASK
	.align		4
        /*0024*/ 	.byte	0x03, 0x50
        /*0026*/ 	.short	0x0000


	//----- nvinfo : EIATTR_TCGEN05_2CTA_USED
	.align		4
        /*0028*/ 	.byte	0x01, 0x52
	.zero		2


	//----- nvinfo : EIATTR_MAXREG_COUNT
	.align		4
        /*002c*/ 	.byte	0x03, 0x1b
        /*002e*/ 	.short	0x00ff


	//----- nvinfo : EIATTR_NUM_BARRIERS
	.align		4
        /*0030*/ 	.byte	0x02, 0x4c
        /*0032*/ 	.byte	0x07
	.zero		1


	//----- nvinfo : EIATTR_EXTERNS
	.align		4
        /*0034*/ 	.byte	0x04, 0x0f
        /*0036*/ 	.short	(.L_37 - .L_36)


	//   ....[0]....
	.align		4
.L_36:
        /*0038*/ 	.word	index@(__assertfail)


	//----- nvinfo : EIATTR_MERCURY_ISA_VERSION
	.align		4
.L_37:
        /*003c*/ 	.byte	0x03, 0x5f
        /*003e*/ 	.short	0x0101


	//----- nvinfo : EIATTR_INT_WARP_WIDE_INSTR_OFFSETS
	.align		4
        /*0040*/ 	.byte	0x04, 0x31
        /*0042*/ 	.short	(.L_39 - .L_38)


	//   ....[0]....
.L_38:
        /*0044*/ 	.word	0x00000d30


	//   ....[1]....
        /*0048*/ 	.word	0x00000dd0


	//   ....[2]....
        /*004c*/ 	.word	0x00002140


	//   ....[3]....
        /*0050*/ 	.word	0x000040b0


	//   ....[4]....
        /*0054*/ 	.word	0x000040d0


	//   ....[5]....
        /*0058*/ 	.word	0x00004100


	//   ....[6]....
        /*005c*/ 	.word	0x00004a30


	//   ....[7]....
        /*0060*/ 	.word	0x00004aa0


	//   ....[8]....
        /*0064*/ 	.word	0x00004b90


	//   ....[9]....
        /*0068*/ 	.word	0x00004c10


	//   ....[10]....
        /*006c*/ 	.word	0x00004d00


	//   ....[11]....
        /*0070*/ 	.word	0x00004d80


	//   ....[12]....
        /*0074*/ 	.word	0x00004e80


	//   ....[13]....
        /*0078*/ 	.word	0x00004f10


	//   ....[14]....
        /*007c*/ 	.word	0x00005010


	//   ....[15]....
        /*0080*/ 	.word	0x000050f0


	//   ....[16]....
        /*0084*/ 	.word	0x00005190


	//   ....[17]....
        /*0088*/ 	.word	0x00005280


	//   ....[18]....
        /*008c*/ 	.word	0x00005320


	//   ....[19]....
        /*0090*/ 	.word	0x00005430


	//   ....[20]....
        /*0094*/ 	.word	0x00005590


	//   ....[21]....
        /*0098*/ 	.word	0x000056e0


	//----- nvinfo : EIATTR_COOP_GROUP_MASK_REGIDS
	.align		4
.L_39:
        /*009c*/ 	.byte	0x04, 0x29
        /*009e*/ 	.short	(.L_41 - .L_40)


	//   ....[0]....
.L_40:
        /*00a0*/ 	.word	0xffffffff


	//   ....[1]....
        /*00a4*/ 	.word	0xffffffff


	//   ....[2]....
        /*00a8*/ 	.word	0xffffffff


	//   ....[3]....
        /*00ac*/ 	.word	0xffffffff


	//   ....[4]....
        /*00b0*/ 	.word	0xffffffff


	//   ....[5]....
        /*00b4*/ 	.word	0xffffffff


	//   ....[6]....
        /*00b8*/ 	.word	0xffffffff


	//   ....[7]....
        /*00bc*/ 	.word	0xffffffff


	//   ....[8]....
        /*00c0*/ 	.word	0xffffffff


	//   ....[9]....
        /*00c4*/ 	.word	0xffffffff


	//   ....[10]....
        /*00c8*/ 	.word	0xffffffff


	//   ....[11]....
        /*00cc*/ 	.word	0xffffffff


	//   ....[12]....
        /*00d0*/ 	.word	0xffffffff


	//   ....[13]....
        /*00d4*/ 	.word	0xffffffff


	//----- nvinfo : EIATTR_COOP_GROUP_INSTR_OFFSETS
	.align		4
.L_41:
        /*00d8*/ 	.byte	0x04, 0x28
        /*00da*/ 	.short	(.L_43 - .L_42)


	//   ....[0]....
.L_42:
        /*00dc*/ 	.word	0x000000c0


	//   ....[1]....
        /*00e0*/ 	.word	0x00000500


	//   ....[2]....
        /*00e4*/ 	.word	0x000006a0


	//   ....[3]....
        /*00e8*/ 	.word	0x00000830


	//   ....[4]....
        /*00ec*/ 	.word	0x00000920


	//   ....[5]....
        /*00f0*/ 	.word	0x00000a80


	//   ....[6]....
        /*00f4*/ 	.word	0x00000c10


	//   ....[7]....
        /*00f8*/ 	.word	0x00000e50


	//   ....[8]....
        /*00fc*/ 	.word	0x00002020


	//   ....[9]....
        /*0100*/ 	.word	0x00002e90


	//   ....[10]....
        /*0104*/ 	.word	0x00003360


	//   ....[11]....
        /*0108*/ 	.word	0x00003390


	//   ....[12]....
        /*010c*/ 	.word	0x00003fb0


	//   ....[13]....
        /*0110*/ 	.word	0x000041c0


	//----- nvinfo : EIATTR_VRC_CTA_INIT_COUNT
	.align		4
.L_43:
        /*0114*/ 	.byte	0x02, 0x4a
        /*0116*/ 	.byte	0x80
	.zero		1


	//----- nvinfo : EIATTR_SYSCALL_OFFSETS
	.align		4
        /*0118*/ 	.byte	0x04, 0x46
        /*011a*/ 	.short	(.L_45 - .L_44)


	//   ....[0]....
.L_44:
        /*011c*/ 	.word	0x00006150


	//   ....[1]....
        /*0120*/ 	.word	0x00006240


	//   ....[2]....
        /*0124*/ 	.word	0x000069a0


	//   ....[3]....
        /*0128*/ 	.word	0x00007320


	//   ....[4]....
        /*012c*/ 	.word	0x00007c70


	//   ....[5]....
        /*0130*/ 	.word	0x00008610


	//   ....[6]....
        /*0134*/ 	.word	0x00008fb0


	//   ....[7]....
        /*0138*/ 	.word	0x00009980


	//   ....[8]....
        /*013c*/ 	.word	0x0000a320


	//   ....[9]....
        /*0140*/ 	.word	0x0000ac70


	//----- nvinfo : EIATTR_MBARRIER_INSTR_OFFSETS
	.align		4
.L_45:
        /*0144*/ 	.byte	0x04, 0x39
        /*0146*/ 	.short	(.L_47 - .L_46)


	//   ....[0]....
.L_46:
        /*0148*/ 	.word	0x000005f0
        /*014c*/ 	.word	0x000000ff
        /*0150*/ 	.word	0x00000000
        /*0154*/ 	.short	0x0100
        /*0156*/ 	.byte	0x08
	.zero		1


	//   ....[1]....
        /*0158*/ 	.word	0x00000600
        /*015c*/ 	.word	0x000000ff
        /*0160*/ 	.word	0x00000028
        /*0164*/ 	.short	0x0100
        /*0166*/ 	.byte	0x08
	.zero		1


	//   ....[2]....
        /*0168*/ 	.word	0x00000610
        /*016c*/ 	.word	0x000000ff
        /*0170*/ 	.word	0x00000008
        /*0174*/ 	.short	0x0100
        /*0176*/ 	.byte	0x08
	.zero		1


	//   ....[3]....
        /*0178*/ 	.word	0x00000620
        /*017c*/ 	.word	0x000000ff
        /*0180*/ 	.word	0x00000030
        /*0184*/ 	.short	0x0100
        /*0186*/ 	.byte	0x08
	.zero		1


	//   ....[4]....
        /*0188*/ 	.word	0x00000630
        /*018c*/ 	.word	0x000000ff
        /*0190*/ 	.word	0x00000010
        /*0194*/ 	.short	0x0100
        /*0196*/ 	.byte	0x08
	.zero		1


	//   ....[5]....
        /*0198*/ 	.word	0x00000640
        /*019c*/ 	.word	0x000000ff
        /*01a0*/ 	.word	0x00000038
        /*01a4*/ 	.short	0x0100
        /*01a6*/ 	.byte	0x08
	.zero		1


	//   ....[6]....
        /*01a8*/ 	.word	0x00000650
        /*01ac*/ 	.word	0x000000ff
        /*01b0*/ 	.word	0x00000018
        /*01b4*/ 	.short	0x0100
        /*01b6*/ 	.byte	0x08
	.zero		1


	//   ....[7]....
        /*01b8*/ 	.word	0x00000660
        /*01bc*/ 	.word	0x000000ff
        /*01c0*/ 	.word	0x00000040
        /*01c4*/ 	.short	0x0100
        /*01c6*/ 	.byte	0x08
	.zero		1


	//   ....[8]....
        /*01c8*/ 	.word	0x00000670
        /*01cc*/ 	.word	0x000000ff
        /*01d0*/ 	.word	0x00000020
        /*01d4*/ 	.short	0x0100
        /*01d6*/ 	.byte	0x08
	.zero		1


	//   ....[9]....
        /*01d8*/ 	.word	0x00000680
        /*01dc*/ 	.word	0x000000ff
        /*01e0*/ 	.word	0x00000048
        /*01e4*/ 	.short	0x0100
        /*01e6*/ 	.byte	0x08
	.zero		1


	//   ....[10]....
        /*01e8*/ 	.word	0x000007a0
        /*01ec*/ 	.word	0x000000ff
        /*01f0*/ 	.word	0x00000050
        /*01f4*/ 	.short	0x0100
        /*01f6*/ 	.byte	0x09
	.zero		1


	//   ....[11]....
        /*01f8*/ 	.word	0x000007b0
        /*01fc*/ 	.word	0x000000ff
        /*0200*/ 	.word	0x00000070
        /*0204*/ 	.short	0x0100
        /*0206*/ 	.byte	0x09
	.zero		1


	//   ....[12]....
        /*0208*/ 	.word	0x000007c0
        /*020c*/ 	.word	0x000000ff
        /*0210*/ 	.word	0x00000058
        /*0214*/ 	.short	0x0100
        /*0216*/ 	.byte	0x09
	.zero		1


	//   ....[13]....
        /*0218*/ 	.word	0x000007d0
        /*021c*/ 	.word	0x000000ff
        /*0220*/ 	.word	0x00000078
        /*0224*/ 	.short	0x0100
        /*0226*/ 	.byte	0x09
	.zero		1


	//   ....[14]....
        /*0228*/ 	.word	0x000007e0
        /*022c*/ 	.word	0x000000ff
        /*0230*/ 	.word	0x00000060
        /*0234*/ 	.short	0x0100
        /*0236*/ 	.byte	0x09
	.zero		1


	//   ....[15]....
        /*0238*/ 	.word	0x000007f0
        /*023c*/ 	.word	0x000000ff
        /*0240*/ 	.word	0x00000080
        /*0244*/ 	.short	0x0100
        /*0246*/ 	.byte	0x09
	.zero		1


	//   ....[16]....
        /*0248*/ 	.word	0x00000800
        /*024c*/ 	.word	0x000000ff
        /*0250*/ 	.word	0x00000068
        /*0254*/ 	.short	0x0100
        /*0256*/ 	.byte	0x09
	.zero		1


	//   ....[17]....
        /*0258*/ 	.word	0x00000810
        /*025c*/ 	.word	0x000000ff
        /*0260*/ 	.word	0x00000088
        /*0264*/ 	.short	0x0100
        /*0266*/ 	.byte	0x09
	.zero		1


	//   ....[18]....
        /*0268*/ 	.word	0x000008f0
        /*026c*/ 	.word	0x000000ff
        /*0270*/ 	.word	0x00000090
        /*0274*/ 	.short	0x0100
        /*0276*/ 	.byte	0x08
	.zero		1


	//   ....[19]....
        /*0278*/ 	.word	0x00000900
        /*027c*/ 	.word	0x000000ff
        /*0280*/ 	.word	0x00000098
        /*0284*/ 	.short	0x0100
        /*0286*/ 	.byte	0x08
	.zero		1


	//   ....[20]....
        /*0288*/ 	.word	0x00000a30
        /*028c*/ 	.word	0x000000ff
        /*0290*/ 	.word	0x000000a0
        /*0294*/ 	.short	0x0100
        /*0296*/ 	.byte	0x08
	.zero		1


	//   ....[21]....
        /*0298*/ 	.word	0x00000a40
        /*029c*/ 	.word	0x000000ff
        /*02a0*/ 	.word	0x000000b0
        /*02a4*/ 	.short	0x0100
        /*02a6*/ 	.byte	0x08
	.zero		1


	//   ....[22]....
        /*02a8*/ 	.word	0x00000a50
        /*02ac*/ 	.word	0x000000ff
        /*02b0*/ 	.word	0x000000a8
        /*02b4*/ 	.short	0x0100
        /*02b6*/ 	.byte	0x08
	.zero		1


	//   ....[23]....
        /*02b8*/ 	.word	0x00000a60
        /*02bc*/ 	.word	0x000000ff
        /*02c0*/ 	.word	0x000000b8
        /*02c4*/ 	.short	0x0100
        /*02c6*/ 	.byte	0x08
	.zero		1


	//   ....[24]....
        /*02c8*/ 	.word	0x00000b80
        /*02cc*/ 	.word	0x000000ff
        /*02d0*/ 	.word	0x000000c0
        /*02d4*/ 	.short	0x0100
        /*02d6*/ 	.byte	0x09
	.zero		1


	//   ....[25]....
        /*02d8*/ 	.word	0x00000b90
        /*02dc*/ 	.word	0x000000ff
        /*02e0*/ 	.word	0x000000e0
        /*02e4*/ 	.short	0x0100
        /*02e6*/ 	.byte	0x09
	.zero		1


	//   ....[26]....
        /*02e8*/ 	.word	0x00000ba0
        /*02ec*/ 	.word	0x000000ff
        /*02f0*/ 	.word	0x000000c8
        /*02f4*/ 	.short	0x0100
        /*02f6*/ 	.byte	0x09
	.zero		1


	//   ....[27]....
        /*02f8*/ 	.word	0x00000bb0
        /*02fc*/ 	.word	0x000000ff
        /*0300*/ 	.word	0x000000e8
        /*0304*/ 	.short	0x0100
        /*0306*/ 	.byte	0x09
	.zero		1


	//   ....[28]....
        /*0308*/ 	.word	0x00000bc0
        /*030c*/ 	.word	0x000000ff
        /*0310*/ 	.word	0x000000d0
        /*0314*/ 	.short	0x0100
        /*0316*/ 	.byte	0x09
	.zero		1


	//   ....[29]....
        /*0318*/ 	.word	0x00000bd0
        /*031c*/ 	.word	0x000000ff
        /*0320*/ 	.word	0x000000f0
        /*0324*/ 	.short	0x0100
        /*0326*/ 	.byte	0x09
	.zero		1


	//   ....[30]....
        /*0328*/ 	.word	0x00000be0
        /*032c*/ 	.word	0x000000ff
        /*0330*/ 	.word	0x000000d8
        /*0334*/ 	.short	0x0100
        /*0336*/ 	.byte	0x09
	.zero		1


	//   ....[31]....
        /*0338*/ 	.word	0x00000bf0
        /*033c*/ 	.word	0x000000ff
        /*0340*/ 	.word	0x000000f8
        /*0344*/ 	.short	0x0100
        /*0346*/ 	.byte	0x09
	.zero		1


	//   ....[32]....
        /*0348*/ 	.word	0x00000ce0
        /*034c*/ 	.word	0x000000ff
        /*0350*/ 	.word	0x00000100
        /*0354*/ 	.short	0x0100
        /*0356*/ 	.byte	0x08
	.zero		1


	//   ....[33]....
        /*0358*/ 	.word	0x00000cf0
        /*035c*/ 	.word	0x000000ff
        /*0360*/ 	.word	0x00000110
        /*0364*/ 	.short	0x0100
        /*0366*/ 	.byte	0x08
	.zero		1


	//   ....[34]....
        /*0368*/ 	.word	0x00000d00
        /*036c*/ 	.word	0x000000ff
        /*0370*/ 	.word	0x00000108
        /*0374*/ 	.short	0x0100
        /*0376*/ 	.byte	0x08
	.zero		1


	//   ....[35]....
        /*0378*/ 	.word	0x00000d10
        /*037c*/ 	.word	0x000000ff
        /*0380*/ 	.word	0x00000118
        /*0384*/ 	.short	0x0100
        /*0386*/ 	.byte	0x08
	.zero		1


	//   ....[36]....
        /*0388*/ 	.word	0x00000e00
        /*038c*/ 	.word	0x000000ff
        /*0390*/ 	.word	0x00000120
        /*0394*/ 	.short	0x0100
        /*0396*/ 	.byte	0x07
	.zero		1


	//   ....[37]....
        /*0398*/ 	.word	0x00001820
        /*039c*/ 	.word	0x00000003
        /*03a0*/ 	.word	0x00000110
        /*03a4*/ 	.short	0x010a
        /*03a6*/ 	.byte	0xff
	.zero		1


	//   ....[38]....
        /*03a8*/ 	.word	0x00001850
        /*03ac*/ 	.word	0x00000003
        /*03b0*/ 	.word	0x00000100
        /*03b4*/ 	.short	0x0101
        /*03b6*/ 	.byte	0xff
	.zero		1


	//   ....[39]....
        /*03b8*/ 	.word	0x00001950
        /*03bc*/ 	.word	0x000000ff
        /*03c0*/ 	.word	0x00000028
        /*03c4*/ 	.short	0x010a
        /*03c6*/ 	.byte	0x08
	.zero		1


	//   ....[40]....
        /*03c8*/ 	.word	0x00001a20
        /*03cc*/ 	.word	0x000000ff
        /*03d0*/ 	.word	0x00000028
        /*03d4*/ 	.short	0x010a
        /*03d6*/ 	.byte	0x21
	.zero		1


	//   ....[41]....
        /*03d8*/ 	.word	0x00001bd0
        /*03dc*/ 	.word	0x000000ff
        /*03e0*/ 	.word	0x00000028
        /*03e4*/ 	.short	0x010a
        /*03e6*/ 	.byte	0x08
	.zero		1


	//   ....[42]....
        /*03e8*/ 	.word	0x00001cd0
        /*03ec*/ 	.word	0x000000ff
        /*03f0*/ 	.word	0x00000098
        /*03f4*/ 	.short	0x0101
        /*03f6*/ 	.byte	0x06
	.zero		1


	//   ....[43]....
        /*03f8*/ 	.word	0x00001cf0
        /*03fc*/ 	.word	0x000000ff
        /*0400*/ 	.word	0x00000028
        /*0404*/ 	.short	0x010a
        /*0406*/ 	.byte	0x08
	.zero		1


	//   ....[44]....
        /*0408*/ 	.word	0x00001d70
        /*040c*/ 	.word	0x000000ff
        /*0410*/ 	.word	0x00000028
        /*0414*/ 	.short	0x010a
        /*0416*/ 	.byte	0x11
	.zero		1


	//   ....[45]....
        /*0418*/ 	.word	0x00001f00
        /*041c*/ 	.word	0x000000ff
        /*0420*/ 	.word	0x00000028
        /*0424*/ 	.short	0x010a
        /*0426*/ 	.byte	0x08
	.zero		1


	//   ....[46]....
        /*0428*/ 	.word	0x00002050
        /*042c*/ 	.word	0x00000002
        /*0430*/ 	.word	0x000000a0
        /*0434*/ 	.short	0x010a
        /*0436*/ 	.byte	0xff
	.zero		1


	//   ....[47]....
        /*0438*/ 	.word	0x00002110
        /*043c*/ 	.word	0x00000002
        /*0440*/ 	.word	0x00000000
        /*0444*/ 	.short	0x0101
        /*0446*/ 	.byte	0xff
	.zero		1


	//   ....[48]....
        /*0448*/ 	.word	0x00002670
        /*044c*/ 	.word	0x000000ff
        /*0450*/ 	.word	0x00000000
        /*0454*/ 	.short	0x010a
        /*0456*/ 	.byte	0x04
	.zero		1


	//   ....[49]....
        /*0458*/ 	.word	0x00002700
        /*045c*/ 	.word	0x000000ff
        /*0460*/ 	.word	0x00000000
        /*0464*/ 	.short	0x010a
        /*0466*/ 	.byte	0x04
	.zero		1


	//   ....[50]....
        /*0468*/ 	.word	0x00002790
        /*046c*/ 	.word	0x000000ff
        /*0470*/ 	.word	0x00000000
        /*0474*/ 	.short	0x010a
        /*0476*/ 	.byte	0x04
	.zero		1


	//   ....[51]....
        /*0478*/ 	.word	0x00002820
        /*047c*/ 	.word	0x000000ff
        /*0480*/ 	.word	0x00000000
        /*0484*/ 	.short	0x010a
        /*0486*/ 	.byte	0x04
	.zero		1


	//   ....[52]....
        /*0488*/ 	.word	0x000028c0
        /*048c*/ 	.word	0x00000000
        /*0490*/ 	.word	0x00000000
        /*0494*/ 	.short	0x010a
        /*0496*/ 	.byte	0xff
	.zero		1


	//   ....[53]....
        /*0498*/ 	.word	0x000029f0
        /*049c*/ 	.word	0x00000000
        /*04a0*/ 	.word	0x00000100
        /*04a4*/ 	.short	0x010a
        /*04a6*/ 	.byte	0xff
	.zero		1


	//   ....[54]....
        /*04a8*/ 	.word	0x00002a60
        /*04ac*/ 	.word	0x00000004
        /*04b0*/ 	.word	0x00000000
        /*04b4*/ 	.short	0x0101
        /*04b6*/ 	.byte	0xff
	.zero		1


	//   ....[55]....
        /*04b8*/ 	.word	0x00002a80
        /*04bc*/ 	.word	0x000000ff
        /*04c0*/ 	.word	0x000000b0
        /*04c4*/ 	.short	0x010a
        /*04c6*/ 	.byte	0x05
	.zero		1


	//   ....[56]....
        /*04c8*/ 	.word	0x00002ba0
        /*04cc*/ 	.word	0x00000000
        /*04d0*/ 	.word	0x000000a0
        /*04d4*/ 	.short	0x010a
        /*04d6*/ 	.byte	0xff
	.zero		1


	//   ....[57]....
        /*04d8*/ 	.word	0x00002ca0
        /*04dc*/ 	.word	0x00000000
        /*04e0*/ 	.word	0x00000000
        /*04e4*/ 	.short	0x0101
        /*04e6*/ 	.byte	0xff
	.zero		1


	//   ....[58]....
        /*04e8*/ 	.word	0x00002d30
        /*04ec*/ 	.word	0x000000ff
        /*04f0*/ 	.word	0x000000b0
        /*04f4*/ 	.short	0x0106
        /*04f6*/ 	.byte	0x05
	.zero		1


	//   ....[59]....
        /*04f8*/ 	.word	0x00002d50
        /*04fc*/ 	.word	0x000000ff
        /*0500*/ 	.word	0x000000b0
        /*0504*/ 	.short	0x010a
        /*0506*/ 	.byte	0x05
	.zero		1


	//   ....[60]....
        /*0508*/ 	.word	0x00002de0
        /*050c*/ 	.word	0x000000ff
        /*0510*/ 	.word	0x000000b0
        /*0514*/ 	.short	0x0106
        /*0516*/ 	.byte	0x04
	.zero		1


	//   ....[61]....
        /*0518*/ 	.word	0x00002e20
        /*051c*/ 	.word	0x00000000
        /*0520*/ 	.word	0x000000b0
        /*0524*/ 	.short	0x010a
        /*0526*/ 	.byte	0xff
	.zero		1


	//   ....[62]....
        /*0528*/ 	.word	0x00003060
        /*052c*/ 	.word	0x000000ff
        /*0530*/ 	.word	0x00000008
        /*0534*/ 	.short	0x010a
        /*0536*/ 	.byte	0x06
	.zero		1


	//   ....[63]....
        /*0538*/ 	.word	0x00003080
        /*053c*/ 	.word	0x000000ff
        /*0540*/ 	.word	0x00000008
        /*0544*/ 	.short	0x010a
        /*0546*/ 	.byte	0x06
	.zero		1


	//   ....[64]....
        /*0548*/ 	.word	0x00003210
        /*054c*/ 	.word	0x000000ff
        /*0550*/ 	.word	0x00000008
        /*0554*/ 	.short	0x010a
        /*0556*/ 	.byte	0x06
	.zero		1


	//   ....[65]....
        /*0558*/ 	.word	0x00003230
        /*055c*/ 	.word	0x000000ff
        /*0560*/ 	.word	0x00000008
        /*0564*/ 	.short	0x010a
        /*0566*/ 	.byte	0x06
	.zero		1


	//   ....[66]....
        /*0568*/ 	.word	0x000032f0
        /*056c*/ 	.word	0x000000ff
        /*0570*/ 	.word	0x00000000
        /*0574*/ 	.short	0x0101
        /*0576*/ 	.byte	0x07
	.zero		1


	//   ....[67]....
        /*0578*/ 	.word	0x00003630
        /*057c*/ 	.word	0x00000000
        /*0580*/ 	.word	0x000000a0
        /*0584*/ 	.short	0x010a
        /*0586*/ 	.byte	0xff
	.zero		1


	//   ....[68]....
        /*0588*/ 	.word	0x000036f0
        /*058c*/ 	.word	0x00000000
        /*0590*/ 	.word	0x00000000
        /*0594*/ 	.short	0x0101
        /*0596*/ 	.byte	0xff
	.zero		1


	//   ....[69]....
        /*0598*/ 	.word	0x000037b0
        /*059c*/ 	.word	0x000000ff
        /*05a0*/ 	.word	0x00000000
        /*05a4*/ 	.short	0x010a
        /*05a6*/ 	.byte	0x08
	.zero		1


	//   ....[70]....
        /*05a8*/ 	.word	0x000037c0
        /*05ac*/ 	.word	0x000000ff
        /*05b0*/ 	.word	0x000000e0
        /*05b4*/ 	.short	0x010a
        /*05b6*/ 	.byte	0x09
	.zero		1


	//   ....[71]....
        /*05b8*/ 	.word	0x00003870
        /*05bc*/ 	.word	0x000000ff
        /*05c0*/ 	.word	0x00000000
        /*05c4*/ 	.short	0x010a
        /*05c6*/ 	.byte	0x08
	.zero		1


	//   ....[72]....
        /*05c8*/ 	.word	0x000039a0
        /*05cc*/ 	.word	0x000000ff
        /*05d0*/ 	.word	0x00000000
        /*05d4*/ 	.short	0x010a
        /*05d6*/ 	.byte	0x1e
	.zero		1


	//   ....[73]....
        /*05d8*/ 	.word	0x00003ca0
        /*05dc*/ 	.word	0x000000ff
        /*05e0*/ 	.word	0x00000000
        /*05e4*/ 	.short	0x010a
        /*05e6*/ 	.byte	0x08
	.zero		1


	//   ....[74]....
        /*05e8*/ 	.word	0x00003d30
        /*05ec*/ 	.word	0x000000ff
        /*05f0*/ 	.word	0x00000000
        /*05f4*/ 	.short	0x010a
        /*05f6*/ 	.byte	0x08
	.zero		1


	//   ....[75]....
        /*05f8*/ 	.word	0x00003dc0
        /*05fc*/ 	.word	0x000000ff
        /*0600*/ 	.word	0x00000000
        /*0604*/ 	.short	0x010a
        /*0606*/ 	.byte	0x08
	.zero		1


	//   ....[76]....
        /*0608*/ 	.word	0x00003e60
        /*060c*/ 	.word	0x00000000
        /*0610*/ 	.word	0x00000000
        /*0614*/ 	.short	0x010a
        /*0616*/ 	.byte	0xff
	.zero		1


	//   ....[77]....
        /*0618*/ 	.word	0x00003ea0
        /*061c*/ 	.word	0x00000000
        /*0620*/ 	.word	0x00000000
        /*0624*/ 	.short	0x010a
        /*0626*/ 	.byte	0xff
	.zero		1


	//   ....[78]....
        /*0628*/ 	.word	0x00003f10
        /*062c*/ 	.word	0x000000ff
        /*0630*/ 	.word	0x00000000
        /*0634*/ 	.short	0x0101
        /*0636*/ 	.byte	0x05
	.zero		1


	//   ....[79]....
        /*0638*/ 	.word	0x00003f50
        /*063c*/ 	.word	0x000000ff
        /*0640*/ 	.word	0x00000120
        /*0644*/ 	.short	0x010a
        /*0646*/ 	.byte	0x07
	.zero		1


	//   ....[80]....
        /*0648*/ 	.word	0x00003fa0
        /*064c*/ 	.word	0x000000ff
        /*0650*/ 	.word	0x00000000
        /*0654*/ 	.short	0x0101
        /*0656*/ 	.byte	0x05
	.zero		1


	//   ....[81]....
        /*0658*/ 	.word	0x000043d0
        /*065c*/ 	.word	0x00000000
        /*0660*/ 	.word	0x000000a0
        /*0664*/ 	.short	0x010a
        /*0666*/ 	.byte	0xff
	.zero		1


	//   ....[82]....
        /*0668*/ 	.word	0x00004490
        /*066c*/ 	.word	0x00000000
        /*0670*/ 	.word	0x00000000
        /*0674*/ 	.short	0x0101
        /*0676*/ 	.byte	0xff
	.zero		1


	//   ....[83]....
        /*0678*/ 	.word	0x000047b0
        /*067c*/ 	.word	0x000000ff
        /*0680*/ 	.word	0x00000098
        /*0684*/ 	.short	0x010a
        /*0686*/ 	.byte	0x07
	.zero		1


	//   ....[84]....
        /*0688*/ 	.word	0x000049b0
        /*068c*/ 	.word	0x000000ff
        /*0690*/ 	.word	0x00000070
        /*0694*/ 	.short	0x010a
        /*0696*/ 	.byte	0x07
	.zero		1


	//   ....[85]....
        /*0698*/ 	.word	0x00004b30
        /*069c*/ 	.word	0x000000ff
        /*06a0*/ 	.word	0x00000050
        /*06a4*/ 	.short	0x010b
        /*06a6*/ 	.byte	0x07
	.zero		1


	//   ....[86]....
        /*06a8*/ 	.word	0x00004b40
        /*06ac*/ 	.word	0x000000ff
        /*06b0*/ 	.word	0x00000000
        /*06b4*/ 	.short	0x0101
        /*06b6*/ 	.byte	0x15
	.zero		1


	//   ....[87]....
        /*06b8*/ 	.word	0x00004b60
        /*06bc*/ 	.word	0x000000ff
        /*06c0*/ 	.word	0x00000078
        /*06c4*/ 	.short	0x010a
        /*06c6*/ 	.byte	0x07
	.zero		1


	//   ....[88]....
        /*06c8*/ 	.word	0x00004ca0
        /*06cc*/ 	.word	0x000000ff
        /*06d0*/ 	.word	0x00000058
        /*06d4*/ 	.short	0x010b
        /*06d6*/ 	.byte	0x07
	.zero		1


	//   ....[89]....
        /*06d8*/ 	.word	0x00004cb0
        /*06dc*/ 	.word	0x000000ff
        /*06e0*/ 	.word	0x00000000
        /*06e4*/ 	.short	0x0101
        /*06e6*/ 	.byte	0x0f
	.zero		1


	//   ....[90]....
        /*06e8*/ 	.word	0x00004cd0
        /*06ec*/ 	.word	0x000000ff
        /*06f0*/ 	.word	0x00000080
        /*06f4*/ 	.short	0x010a
        /*06f6*/ 	.byte	0x07
	.zero		1


	//   ....[91]....
        /*06f8*/ 	.word	0x00004e20
        /*06fc*/ 	.word	0x000000ff
        /*0700*/ 	.word	0x00000060
        /*0704*/ 	.short	0x010b
        /*0706*/ 	.byte	0x07
	.zero		1


	//   ....[92]....
        /*0708*/ 	.word	0x00004e30
        /*070c*/ 	.word	0x000000ff
        /*0710*/ 	.word	0x00000000
        /*0714*/ 	.short	0x0101
        /*0716*/ 	.byte	0x0e
	.zero		1


	//   ....[93]....
        /*0718*/ 	.word	0x00004e50
        /*071c*/ 	.word	0x000000ff
        /*0720*/ 	.word	0x00000088
        /*0724*/ 	.short	0x010a
        /*0726*/ 	.byte	0x07
	.zero		1


	//   ....[94]....
        /*0728*/ 	.word	0x00004fb0
        /*072c*/ 	.word	0x000000ff
        /*0730*/ 	.word	0x00000068
        /*0734*/ 	.short	0x010b
        /*0736*/ 	.byte	0x07
	.zero		1


	//   ....[95]....
        /*0738*/ 	.word	0x00004fc0
        /*073c*/ 	.word	0x000000ff
        /*0740*/ 	.word	0x00000000
        /*0744*/ 	.short	0x0101
        /*0746*/ 	.byte	0x0d
	.zero		1


	//   ....[96]....
        /*0748*/ 	.word	0x00004fe0
        /*074c*/ 	.word	0x000000ff
        /*0750*/ 	.word	0x00000070
        /*0754*/ 	.short	0x010a
        /*0756*/ 	.byte	0x07
	.zero		1


	//   ....[97]....
        /*0758*/ 	.word	0x00005130
        /*075c*/ 	.word	0x000000ff
        /*0760*/ 	.word	0x00000050
        /*0764*/ 	.short	0x010b
        /*0766*/ 	.byte	0x07
	.zero		1


	//   ....[98]....
        /*0768*/ 	.word	0x00005140
        /*076c*/ 	.word	0x000000ff
        /*0770*/ 	.word	0x00000000
        /*0774*/ 	.short	0x0101
        /*0776*/ 	.byte	0x15
	.zero		1


	//   ....[99]....
        /*0778*/ 	.word	0x00005160
        /*077c*/ 	.word	0x000000ff
        /*0780*/ 	.word	0x00000078
        /*0784*/ 	.short	0x010a
        /*0786*/ 	.byte	0x07
	.zero		1


	//   ....[100]....
        /*0788*/ 	.word	0x000052c0
        /*078c*/ 	.word	0x000000ff
        /*0790*/ 	.word	0x00000058
        /*0794*/ 	.short	0x010b
        /*0796*/ 	.byte	0x07
	.zero		1


	//   ....[101]....
        /*0798*/ 	.word	0x000052d0
        /*079c*/ 	.word	0x000000ff
        /*07a0*/ 	.word	0x00000000
        /*07a4*/ 	.short	0x0101
        /*07a6*/ 	.byte	0x0f
	.zero		1


	//   ....[102]....
        /*07a8*/ 	.word	0x000052e0
        /*07ac*/ 	.word	0x000000ff
        /*07b0*/ 	.word	0x00000080
        /*07b4*/ 	.short	0x010a
        /*07b6*/ 	.byte	0x07
	.zero		1


	//   ....[103]....
        /*07b8*/ 	.word	0x00005480
        /*07bc*/ 	.word	0x000000ff
        /*07c0*/ 	.word	0x00000060
        /*07c4*/ 	.short	0x010b
        /*07c6*/ 	.byte	0x07
	.zero		1


	//   ....[104]....
        /*07c8*/ 	.word	0x000054f0
        /*07cc*/ 	.word	0x000000ff
        /*07d0*/ 	.word	0x00000000
        /*07d4*/ 	.short	0x0101
        /*07d6*/ 	.byte	0x0e
	.zero		1


	//   ....[105]....
        /*07d8*/ 	.word	0x00005520
        /*07dc*/ 	.word	0x000000ff
        /*07e0*/ 	.word	0x00000088
        /*07e4*/ 	.short	0x010a
        /*07e6*/ 	.byte	0x07
	.zero		1


	//   ....[106]....
        /*07e8*/ 	.word	0x00005720
        /*07ec*/ 	.word	0x000000ff
        /*07f0*/ 	.word	0x00000068
        /*07f4*/ 	.short	0x010b
        /*07f6*/ 	.byte	0x07
	.zero		1


	//   ....[107]....
        /*07f8*/ 	.word	0x00005740
        /*07fc*/ 	.word	0x000000ff
        /*0800*/ 	.word	0x00000000
        /*0804*/ 	.short	0x0101
        /*0806*/ 	.byte	0x0d
	.zero		1


	//   ....[108]....
        /*0808*/ 	.word	0x00005760
        /*080c*/ 	.word	0x000000ff
        /*0810*/ 	.word	0x00000070
        /*0814*/ 	.short	0x010a
        /*0816*/ 	.byte	0x07
	.zero		1


	//   ....[109]....
        /*0818*/ 	.word	0x00005780
        /*081c*/ 	.word	0x000000ff
        /*0820*/ 	.word	0x00000078
        /*0824*/ 	.short	0x010a
        /*0826*/ 	.byte	0x07
	.zero		1


	//   ....[110]....
        /*0828*/ 	.word	0x000057a0
        /*082c*/ 	.word	0x000000ff
        /*0830*/ 	.word	0x00000080
        /*0834*/ 	.short	0x010a
        /*0836*/ 	.byte	0x07
	.zero		1


	//   ....[111]....
        /*0838*/ 	.word	0x000057f0
        /*083c*/ 	.word	0x00000002
        /*0840*/ 	.word	0x00000088
        /*0844*/ 	.short	0x010a
        /*0846*/ 	.byte	0xff
	.zero		1


	//   ....[112]....
        /*0848*/ 	.word	0x00005b10
        /*084c*/ 	.word	0x00000000
        /*0850*/ 	.word	0x000000a0
        /*0854*/ 	.short	0x010a
        /*0856*/ 	.byte	0xff
	.zero		1


	//   ....[113]....
        /*0858*/ 	.word	0x00005c20
        /*085c*/ 	.word	0x00000000
        /*0860*/ 	.word	0x00000000
        /*0864*/ 	.short	0x0101
        /*0866*/ 	.byte	0xff
	.zero		1


	//   ....[114]....
        /*0868*/ 	.word	0x00006670
        /*086c*/ 	.word	0x000000ff
        /*0870*/ 	.word	0x00000050
        /*0874*/ 	.short	0x010a
        /*0876*/ 	.byte	0x30
	.zero		1


	//   ....[115]....
        /*0878*/ 	.word	0x000066a0
        /*087c*/ 	.word	0x00000057
        /*0880*/ 	.word	0x000000c0
        /*0884*/ 	.short	0x010a
        /*0886*/ 	.byte	0xff
	.zero		1


	//   ....[116]....
        /*0888*/ 	.word	0x00006790
        /*088c*/ 	.word	0x000000ff
        /*0890*/ 	.word	0x00000050
        /*0894*/ 	.short	0x010a
        /*0896*/ 	.byte	0x30
	.zero		1


	//   ....[117]....
        /*0898*/ 	.word	0x00006880
        /*089c*/ 	.word	0x00000057
        /*08a0*/ 	.word	0x000000c0
        /*08a4*/ 	.short	0x010a
        /*08a6*/ 	.byte	0xff
	.zero		1


	//   ....[118]....
        /*08a8*/ 	.word	0x00007050
        /*08ac*/ 	.word	0x00000000
        /*08b0*/ 	.word	0x00000000
        /*08b4*/ 	.short	0x0101
        /*08b6*/ 	.byte	0xff
	.zero		1


	//   ....[119]....
        /*08b8*/ 	.word	0x00007060
        /*08bc*/ 	.word	0x00000003
        /*08c0*/ 	.word	0x00000050
        /*08c4*/ 	.short	0x010a
        /*08c6*/ 	.byte	0xff
	.zero		1


	//   ....[120]....
        /*08c8*/ 	.word	0x00007140
        /*08cc*/ 	.word	0x00000003
        /*08d0*/ 	.word	0x00000050
        /*08d4*/ 	.short	0x010a
        /*08d6*/ 	.byte	0xff
	.zero		1


	//   ....[121]....
        /*08d8*/ 	.word	0x000079a0
        /*08dc*/ 	.word	0x0000005a
        /*08e0*/ 	.word	0x00000000
        /*08e4*/ 	.short	0x0101
        /*08e6*/ 	.byte	0xff
	.zero		1


	//   ....[122]....
        /*08e8*/ 	.word	0x000079c0
        /*08ec*/ 	.word	0x0000005b
        /*08f0*/ 	.word	0x00000050
        /*08f4*/ 	.short	0x010a
        /*08f6*/ 	.byte	0xff
	.zero		1


	//   ....[123]....
        /*08f8*/ 	.word	0x00007a90
        /*08fc*/ 	.word	0x0000005b
        /*0900*/ 	.word	0x00000050
        /*0904*/ 	.short	0x010a
        /*0906*/ 	.byte	0xff
	.zero		1


	//   ....[124]....
        /*0908*/ 	.word	0x000082f0
        /*090c*/ 	.word	0x0000005a
        /*0910*/ 	.word	0x00000000
        /*0914*/ 	.short	0x0101
        /*0916*/ 	.byte	0xff
	.zero		1


	//   ....[125]....
        /*0918*/ 	.word	0x00008310
        /*091c*/ 	.word	0x0000005b
        /*0920*/ 	.word	0x00000050
        /*0924*/ 	.short	0x010a
        /*0926*/ 	.byte	0xff
	.zero		1


	//   ....[126]....
        /*0928*/ 	.word	0x000083f0
        /*092c*/ 	.word	0x0000005b
        /*0930*/ 	.word	0x00000050
        /*0934*/ 	.short	0x010a
        /*0936*/ 	.byte	0xff
	.zero		1


	//   ....[127]....
        /*0938*/ 	.word	0x00008c90
        /*093c*/ 	.word	0x0000005b
        /*0940*/ 	.word	0x00000000
        /*0944*/ 	.short	0x0101
        /*0946*/ 	.byte	0xff
	.zero		1


	//   ....[128]....
        /*0948*/ 	.word	0x00008cb0
        /*094c*/ 	.word	0x0000005c
        /*0950*/ 	.word	0x00000050
        /*0954*/ 	.short	0x010a
        /*0956*/ 	.byte	0xff
	.zero		1


	//   ....[129]....
        /*0958*/ 	.word	0x00008d80
        /*095c*/ 	.word	0x0000005c
        /*0960*/ 	.word	0x00000050
        /*0964*/ 	.short	0x010a
        /*0966*/ 	.byte	0xff
	.zero		1


	//   ....[130]....
        /*0968*/ 	.word	0x00009660
        /*096c*/ 	.word	0x0000005b
        /*0970*/ 	.word	0x00000000
        /*0974*/ 	.short	0x0101
        /*0976*/ 	.byte	0xff
	.zero		1


	//   ....[131]....
        /*0978*/ 	.word	0x00009680
        /*097c*/ 	.word	0x0000005c
        /*0980*/ 	.word	0x00000050
        /*0984*/ 	.short	0x010a
        /*0986*/ 	.byte	0xff
	.zero		1


	//   ....[132]....
        /*0988*/ 	.word	0x00009750
        /*098c*/ 	.word	0x0000005c
        /*0990*/ 	.word	0x00000050
        /*0994*/ 	.short	0x010a
        /*0996*/ 	.byte	0xff
	.zero		1


	//   ....[133]....
        /*0998*/ 	.word	0x0000a000
        /*099c*/ 	.word	0x0000005b
        /*09a0*/ 	.word	0x00000000
        /*09a4*/ 	.short	0x0101
        /*09a6*/ 	.byte	0xff
	.zero		1


	//   ....[134]....
        /*09a8*/ 	.word	0x0000a020
        /*09ac*/ 	.word	0x0000005c
        /*09b0*/ 	.word	0x00000050
        /*09b4*/ 	.short	0x010a
        /*09b6*/ 	.byte	0xff
	.zero		1


	//   ....[135]....
        /*09b8*/ 	.word	0x0000a0f0
        /*09bc*/ 	.word	0x0000005c
        /*09c0*/ 	.word	0x00000050
        /*09c4*/ 	.short	0x010a
        /*09c6*/ 	.byte	0xff
	.zero		1


	//   ....[136]....
        /*09c8*/ 	.word	0x0000a9a0
        /*09cc*/ 	.word	0x0000005b
        /*09d0*/ 	.word	0x00000000
        /*09d4*/ 	.short	0x0101
        /*09d6*/ 	.byte	0xff
	.zero		1


	//   ....[137]....
        /*09d8*/ 	.word	0x0000a9c0
        /*09dc*/ 	.word	0x0000005c
        /*09e0*/ 	.word	0x00000050
        /*09e4*/ 	.short	0x010a
        /*09e6*/ 	.byte	0xff
	.zero		1


	//   ....[138]....
        /*09e8*/ 	.word	0x0000aa90
        /*09ec*/ 	.word	0x0000005c
        /*09f0*/ 	.word	0x00000050
        /*09f4*/ 	.short	0x010a
        /*09f6*/ 	.byte	0xff
	.zero		1


	//   ....[139]....
        /*09f8*/ 	.word	0x0000ada0
        /*09fc*/ 	.word	0x00000057
        /*0a00*/ 	.word	0x00000000
        /*0a04*/ 	.short	0x0101
        /*0a06*/ 	.byte	0xff
	.zero		1


	//   ....[140]....
        /*0a08*/ 	.word	0x0000b340
        /*0a0c*/ 	.word	0x00000002
        /*0a10*/ 	.word	0x00000000
        /*0a14*/ 	.short	0x0101
        /*0a16*/ 	.byte	0xff
	.zero		1


	//   ....[141]....
        /*0a18*/ 	.word	0x0000b5b0
        /*0a1c*/ 	.word	0x000000ff
        /*0a20*/ 	.word	0x00000000
        /*0a24*/ 	.short	0x0101
        /*0a26*/ 	.byte	0x04
	.zero		1


	//   ....[142]....
        /*0a28*/ 	.word	0x0000b5d0
        /*0a2c*/ 	.word	0x00000003
        /*0a30*/ 	.word	0x00000110
        /*0a34*/ 	.short	0x010a
        /*0a36*/ 	.byte	0xff
	.zero		1


	//   ....[143]....
        /*0a38*/ 	.word	0x0000b630
        /*0a3c*/ 	.word	0x00000002
        /*0a40*/ 	.word	0x00000028
        /*0a44*/ 	.short	0x010a
        /*0a46*/ 	.byte	0xff
	.zero		1


	//   ....[144]....
        /*0a48*/ 	.word	0x0000b690
        /*0a4c*/ 	.word	0x00000002
        /*0a50*/ 	.word	0x00000028
        /*0a54*/ 	.short	0x010a
        /*0a56*/ 	.byte	0xff
	.zero		1


	//   ....[145]....
        /*0a58*/ 	.word	0x0000b6e0
        /*0a5c*/ 	.word	0x00000002
        /*0a60*/ 	.word	0x000000a0
        /*0a64*/ 	.short	0x010a
        /*0a66*/ 	.byte	0xff
	.zero		1


	//   ....[146]....
        /*0a68*/ 	.word	0x0000b740
        /*0a6c*/ 	.word	0x00000000
        /*0a70*/ 	.word	0x00000000
        /*0a74*/ 	.short	0x010a
        /*0a76*/ 	.byte	0xff
	.zero		1


	//   ....[147]....
        /*0a78*/ 	.word	0x0000b7a0
        /*0a7c*/ 	.word	0x00000000
        /*0a80*/ 	.word	0x00000000
        /*0a84*/ 	.short	0x010a
        /*0a86*/ 	.byte	0xff
	.zero		1


	//   ....[148]....
        /*0a88*/ 	.word	0x0000b800
        /*0a8c*/ 	.word	0x00000000
        /*0a90*/ 	.word	0x00000000
        /*0a94*/ 	.short	0x010a
        /*0a96*/ 	.byte	0xff
	.zero		1


	//   ....[149]....
        /*0a98*/ 	.word	0x0000b860
        /*0a9c*/ 	.word	0x00000000
        /*0aa0*/ 	.word	0x00000000
        /*0aa4*/ 	.short	0x010a
        /*0aa6*/ 	.byte	0xff
	.zero		1


	//   ....[150]....
        /*0aa8*/ 	.word	0x0000b8b0
        /*0aac*/ 	.word	0x00000000
        /*0ab0*/ 	.word	0x00000100
        /*0ab4*/ 	.short	0x010a
        /*0ab6*/ 	.byte	0xff
	.zero		1


	//   ....[151]....
        /*0ab8*/ 	.word	0x0000b910
        /*0abc*/ 	.word	0x00000000
        /*0ac0*/ 	.word	0x000000b0
        /*0ac4*/ 	.short	0x010a
        /*0ac6*/ 	.byte	0xff
	.zero		1


	//   ....[152]....
        /*0ac8*/ 	.word	0x0000b960
        /*0acc*/ 	.word	0x00000000
        /*0ad0*/ 	.word	0x000000a0
        /*0ad4*/ 	.short	0x010a
        /*0ad6*/ 	.byte	0xff
	.zero		1


	//   ....[153]....
        /*0ad8*/ 	.word	0x0000b9c0
        /*0adc*/ 	.word	0x00000000
        /*0ae0*/ 	.word	0x000000b0
        /*0ae4*/ 	.short	0x010a
        /*0ae6*/ 	.byte	0xff
	.zero		1


	//   ....[154]....
        /*0ae8*/ 	.word	0x0000ba20
        /*0aec*/ 	.word	0x00000004
        /*0af0*/ 	.word	0x00000008
        /*0af4*/ 	.short	0x010a
        /*0af6*/ 	.byte	0xff
	.zero		1


	//   ....[155]....
        /*0af8*/ 	.word	0x0000bb00
        /*0afc*/ 	.word	0x00000002
        /*0b00*/ 	.word	0x00000008
        /*0b04*/ 	.short	0x010a
        /*0b06*/ 	.byte	0xff
	.zero		1


	//   ....[156]....
        /*0b08*/ 	.word	0x0000bb50
        /*0b0c*/ 	.word	0x00000000
        /*0b10*/ 	.word	0x000000a0
        /*0b14*/ 	.short	0x010a
        /*0b16*/ 	.byte	0xff
	.zero		1


	//   ....[157]....
        /*0b18*/ 	.word	0x0000bbb0
        /*0b1c*/ 	.word	0x00000000
        /*0b20*/ 	.word	0x000000e0
        /*0b24*/ 	.short	0x010a
        /*0b26*/ 	.byte	0xff
	.zero		1


	//   ....[158]....
        /*0b28*/ 	.word	0x0000bc10
        /*0b2c*/ 	.word	0x00000000
        /*0b30*/ 	.word	0x00000000
        /*0b34*/ 	.short	0x010a
        /*0b36*/ 	.byte	0xff
	.zero		1


	//   ....[159]....
        /*0b38*/ 	.word	0x0000bc70
        /*0b3c*/ 	.word	0x00000000
        /*0b40*/ 	.word	0x00000000
        /*0b44*/ 	.short	0x010a
        /*0b46*/ 	.byte	0xff
	.zero		1


	//   ....[160]....
        /*0b48*/ 	.word	0x0000bcd0
        /*0b4c*/ 	.word	0x00000000
        /*0b50*/ 	.word	0x00000000
        /*0b54*/ 	.short	0x010a
        /*0b56*/ 	.byte	0xff
	.zero		1


	//   ....[161]....
        /*0b58*/ 	.word	0x0000bd30
        /*0b5c*/ 	.word	0x00000000
        /*0b60*/ 	.word	0x00000000
        /*0b64*/ 	.short	0x010a
        /*0b66*/ 	.byte	0xff
	.zero		1


	//   ....[162]....
        /*0b68*/ 	.word	0x0000bd90
        /*0b6c*/ 	.word	0x00000000
        /*0b70*/ 	.word	0x00000120
        /*0b74*/ 	.short	0x010a
        /*0b76*/ 	.byte	0xff
	.zero		1


	//   ....[163]....
        /*0b78*/ 	.word	0x0000bde0
        /*0b7c*/ 	.word	0x00000000
        /*0b80*/ 	.word	0x000000a0
        /*0b84*/ 	.short	0x010a
        /*0b86*/ 	.byte	0xff
	.zero		1


	//   ....[164]....
        /*0b88*/ 	.word	0x0000be40
        /*0b8c*/ 	.word	0x00000000
        /*0b90*/ 	.word	0x00000098
        /*0b94*/ 	.short	0x010a
        /*0b96*/ 	.byte	0xff
	.zero		1


	//   ....[165]....
        /*0b98*/ 	.word	0x0000bea0
        /*0b9c*/ 	.word	0x00000003
        /*0ba0*/ 	.word	0x00000070
        /*0ba4*/ 	.short	0x010a
        /*0ba6*/ 	.byte	0xff
	.zero		1


	//   ....[166]....
        /*0ba8*/ 	.word	0x0000bf00
        /*0bac*/ 	.word	0x00000003
        /*0bb0*/ 	.word	0x00000078
        /*0bb4*/ 	.short	0x010a
        /*0bb6*/ 	.byte	0xff
	.zero		1


	//   ....[167]....
        /*0bb8*/ 	.word	0x0000bf60
        /*0bbc*/ 	.word	0x00000003
        /*0bc0*/ 	.word	0x00000080
        /*0bc4*/ 	.short	0x010a
        /*0bc6*/ 	.byte	0xff
	.zero		1


	//   ....[168]....
        /*0bc8*/ 	.word	0x0000bfc0
        /*0bcc*/ 	.word	0x00000003
        /*0bd0*/ 	.word	0x00000088
        /*0bd4*/ 	.short	0x010a
        /*0bd6*/ 	.byte	0xff
	.zero		1


	//   ....[169]....
        /*0bd8*/ 	.word	0x0000c020
        /*0bdc*/ 	.word	0x00000003
        /*0be0*/ 	.word	0x00000070
        /*0be4*/ 	.short	0x010a
        /*0be6*/ 	.byte	0xff
	.zero		1


	//   ....[170]....
        /*0be8*/ 	.word	0x0000c080
        /*0bec*/ 	.word	0x00000003
        /*0bf0*/ 	.word	0x00000078
        /*0bf4*/ 	.short	0x010a
        /*0bf6*/ 	.byte	0xff
	.zero		1


	//   ....[171]....
        /*0bf8*/ 	.word	0x0000c0e0
        /*0bfc*/ 	.word	0x00000003
        /*0c00*/ 	.word	0x00000080
        /*0c04*/ 	.short	0x010a
        /*0c06*/ 	.byte	0xff
	.zero		1


	//   ....[172]....
        /*0c08*/ 	.word	0x0000c140
        /*0c0c*/ 	.word	0x00000003
        /*0c10*/ 	.word	0x00000088
        /*0c14*/ 	.short	0x010a
        /*0c16*/ 	.byte	0xff
	.zero		1


	//   ....[173]....
        /*0c18*/ 	.word	0x0000c1a0
        /*0c1c*/ 	.word	0x00000003
        /*0c20*/ 	.word	0x00000070
        /*0c24*/ 	.short	0x010a
        /*0c26*/ 	.byte	0xff
	.zero		1


	//   ....[174]....
        /*0c28*/ 	.word	0x0000c200
        /*0c2c*/ 	.word	0x00000003
        /*0c30*/ 	.word	0x00000078
        /*0c34*/ 	.short	0x010a
        /*0c36*/ 	.byte	0xff
	.zero		1


	//   ....[175]....
        /*0c38*/ 	.word	0x0000c260
        /*0c3c*/ 	.word	0x00000003
        /*0c40*/ 	.word	0x00000080
        /*0c44*/ 	.short	0x010a
        /*0c46*/ 	.byte	0xff
	.zero		1


	//   ....[176]....
        /*0c48*/ 	.word	0x0000c2b0
        /*0c4c*/ 	.word	0x00000000
        /*0c50*/ 	.word	0x000000a0
        /*0c54*/ 	.short	0x010a
        /*0c56*/ 	.byte	0xff
	.zero		1


	//   ....[177]....
        /*0c58*/ 	.word	0x0000c310
        /*0c5c*/ 	.word	0x00000002
        /*0c60*/ 	.word	0x00000050
        /*0c64*/ 	.short	0x010a
        /*0c66*/ 	.byte	0xff
	.zero		1


	//   ....[178]....
        /*0c68*/ 	.word	0x0000c360
        /*0c6c*/ 	.word	0x00000057
        /*0c70*/ 	.word	0x000000c0
        /*0c74*/ 	.short	0x010a
        /*0c76*/ 	.byte	0xff
	.zero		1


	//   ....[179]....
        /*0c78*/ 	.word	0x0000c3b0
        /*0c7c*/ 	.word	0x00000003
        /*0c80*/ 	.word	0x00000050
        /*0c84*/ 	.short	0x010a
        /*0c86*/ 	.byte	0xff
	.zero		1


	//   ....[180]....
        /*0c88*/ 	.word	0x0000c400
        /*0c8c*/ 	.word	0x0000005b
        /*0c90*/ 	.word	0x00000050
        /*0c94*/ 	.short	0x010a
        /*0c96*/ 	.byte	0xff
	.zero		1


	//   ....[181]....
        /*0c98*/ 	.word	0x0000c450
        /*0c9c*/ 	.word	0x0000005b
        /*0ca0*/ 	.word	0x00000050
        /*0ca4*/ 	.short	0x010a
        /*0ca6*/ 	.byte	0xff
	.zero		1


	//   ....[182]....
        /*0ca8*/ 	.word	0x0000c4a0
        /*0cac*/ 	.word	0x0000005c
        /*0cb0*/ 	.word	0x00000050
        /*0cb4*/ 	.short	0x010a
        /*0cb6*/ 	.byte	0xff
	.zero		1


	//   ....[183]....
        /*0cb8*/ 	.word	0x0000c4f0
        /*0cbc*/ 	.word	0x0000005c
        /*0cc0*/ 	.word	0x00000050
        /*0cc4*/ 	.short	0x010a
        /*0cc6*/ 	.byte	0xff
	.zero		1


	//   ....[184]....
        /*0cc8*/ 	.word	0x0000c540
        /*0ccc*/ 	.word	0x0000005c
        /*0cd0*/ 	.word	0x00000050
        /*0cd4*/ 	.short	0x010a
        /*0cd6*/ 	.byte	0xff
	.zero		1


	//   ....[185]....
        /*0cd8*/ 	.word	0x0000c590
        /*0cdc*/ 	.word	0x0000005c
        /*0ce0*/ 	.word	0x00000050
        /*0ce4*/ 	.short	0x010a
        /*0ce6*/ 	.byte	0xff
	.zero		1


	//----- nvinfo : EIATTR_NUM_MBARRIERS
	.align		4
.L_47:
        /*0ce8*/ 	.byte	0x03, 0x38
        /*0cea*/ 	.short	0x0025


	//----- nvinfo : EIATTR_EXIT_INSTR_OFFSETS
	.align		4
        /*0cec*/ 	.byte	0x04, 0x1c
        /*0cee*/ 	.short	(.L_49 - .L_48)


	//   ....[0]....
.L_48:
        /*0cf0*/ 	.word	0x000028f0


	//   ....[1]....
        /*0cf4*/ 	.word	0x00002df0


	//   ....[2]....
        /*0cf8*/ 	.word	0x00002e50


	//   ....[3]....
        /*0cfc*/ 	.word	0x000041d0


	//   ....[4]....
        /*0d00*/ 	.word	0x00005820


	//   ....[5]....
        /*0d04*/ 	.word	0x00005860


	//   ....[6]....
        /*0d08*/ 	.word	0x0000b4a0


	//   ....[7]....
        /*0d0c*/ 	.word	0x0000b520


	//   ....[8]....
        /*0d10*/ 	.word	0x0000b550


	//   ....[9]....
        /*0d14*/ 	.word	0x0000b5c0


	//----- nvinfo : EIATTR_MAX_THREADS
	.align		4
.L_49:
        /*0d18*/ 	.byte	0x04, 0x05
        /*0d1a*/ 	.short	(.L_51 - .L_50)
.L_50:
        /*0d1c*/ 	.word	0x00000100
        /*0d20*/ 	.word	0x00000001
        /*0d24*/ 	.word	0x00000001


	//----- nvinfo : EIATTR_CRS_STACK_SIZE
	.align		4
.L_51:
        /*0d28*/ 	.byte	0x04, 0x1e
        /*0d2a*/ 	.short	(.L_53 - .L_52)
.L_52:
        /*0d2c*/ 	.word	0x00000000


	//----- nvinfo : EIATTR_CBANK_PARAM_SIZE
	.align		4
.L_53:
        /*0d30*/ 	.byte	0x03, 0x19
        /*0d32*/ 	.short	0x0800


	//----- nvinfo : EIATTR_PARAM_CBANK
	.align		4
        /*0d34*/ 	.byte	0x04, 0x0a
        /*0d36*/ 	.short	(.L_55 - .L_54)
	.align		4
.L_54:
        /*0d38*/ 	.word	index@(.nv.constant0._ZN7cutlass13device_kernelINS_4gemm6kernel13GemmUniversalIN4cute5tupleIJiiiiEEENS1_10collective13CollectiveMmaINS1_35MainloopSm100TmaUmmaWarpSpecializedILi5ELi2ELi4ENS5_IJNS4_1CILi2EEENSA_ILi1EEESC_EEEEENS5_IJNSA_ILi256EEENSA_ILi128EEENSA_ILi32EEEEEENS_10tfloat32_tENS5_IJlSC_lEEESJ_SK_NS4_8TiledMMAINS4_8MMA_AtomIJNS4_23SM100_MMA_TF32_2x1SM_SSISJ_SJ_fLi256ELi128ELNS4_4UMMA5MajorE0ELSP_0ELNSO_7ScaleInE0ELSQ_0EEEEEENS4_6LayoutINS5_IJSC_SC_SC_EEENS5_IJNSA_ILi0EEESV_SV_EEEEENS5_IJNS4_10UnderscoreESY_SY_EEEEENS4_18SM100_TMA_2SM_LOADENS4_14ComposedLayoutINS4_7SwizzleILi3ELi4ELi3EEENS4_18smem_ptr_flag_bitsILi32EEENST_INS5_IJNSA_ILi8EEESH_EEENS5_IJSH_SC_EEEEEEEvNS4_8identityES11_S1B_vS1C_EENS_8epilogue10collective18CollectiveEpilogueINS1E_23Sm100TmaWarpSpecializedILi4ELi2ELi16ELb1ELb0EEEJNS5_IJSG_SG_SH_EEENS5_IJNST_ISG_SC_EENST_INSA_ILi16EEESC_EEEEESJ_SK_SJ_SK_NS1E_6fusion15FusionCallbacksIS1I_NS1O_17LinearCombinationISJ_fSJ_fLNS_15FloatRoundStyleE2EEES1J_S1N_JEEENS4_5SM1004TMEM4LOAD26SM100_TMEM_LOAD_32dp32b16xENS4_13SM90_TMA_LOADENS12_INS13_ILi2ELi4ELi3EEES16_NST_INS5_IJS17_S1L_EEENS5_IJS1L_SC_EEEEEEENS4_39AutoVectorizingCopyWithAssumedAlignmentILi128EEENS4_14SM90_TMA_STOREES23_S25_S25_EEEvvEEEEvNT_6ParamsE)
        /*0d3c*/ 	.short	0x0380
        /*0d3e*/ 	.short	0x0800


	//----- nvinfo : EIATTR_SW_WAR
	.align		4
.L_55:
        /*0d40*/ 	.byte	0x04, 0x36
        /*0d42*/ 	.short	(.L_57 - .L_56)
.L_56:
        /*0d44*/ 	.word	0x00000008
.L_57:


//--------------------- .nv.callgraph             --------------------------
	.section	.nv.callgraph,"",@"SHT_CUDA_CALLGRAPH"
	.align	4
	.sectionentsize	8
	.align		4
        /*0000*/ 	.word	0x00000000
	.align		4
        /*0004*/ 	.word	0xffffffff
	.align		4
        /*0008*/ 	.word	index@(_ZN7cutlass13device_kernelINS_4gemm6kernel13GemmUniversalIN4cute5tupleIJiiiiEEENS1_10collective13CollectiveMmaINS1_35MainloopSm100TmaUmmaWarpSpecializedILi5ELi2ELi4ENS5_IJNS4_1CILi2EEENSA_ILi1EEESC_EEEEENS5_IJNSA_ILi256EEENSA_ILi128EEENSA_ILi32EEEEEENS_10tfloat32_tENS5_IJlSC_lEEESJ_SK_NS4_8TiledMMAINS4_8MMA_AtomIJNS4_23SM100_MMA_TF32_2x1SM_SSISJ_SJ_fLi256ELi128ELNS4_4UMMA5MajorE0ELSP_0ELNSO_7ScaleInE0ELSQ_0EEEEEENS4_6LayoutINS5_IJSC_SC_SC_EEENS5_IJNSA_ILi0EEESV_SV_EEEEENS5_IJNS4_10UnderscoreESY_SY_EEEEENS4_18SM100_TMA_2SM_LOADENS4_14ComposedLayoutINS4_7SwizzleILi3ELi4ELi3EEENS4_18smem_ptr_flag_bitsILi32EEENST_INS5_IJNSA_ILi8EEESH_EEENS5_IJSH_SC_EEEEEEEvNS4_8identityES11_S1B_vS1C_EENS_8epilogue10collective18CollectiveEpilogueINS1E_23Sm100TmaWarpSpecializedILi4ELi2ELi16ELb1ELb0EEEJNS5_IJSG_SG_SH_EEENS5_IJNST_ISG_SC_EENST_INSA_ILi16EEESC_EEEEESJ_SK_SJ_SK_NS1E_6fusion15FusionCallbacksIS1I_NS1O_17LinearCombinationISJ_fSJ_fLNS_15FloatRoundStyleE2EEES1J_S1N_JEEENS4_5SM1004TMEM4LOAD26SM100_TMEM_LOAD_32dp32b16xENS4_13SM90_TMA_LOADENS12_INS13_ILi2ELi4ELi3EEES16_NST_INS5_IJS17_S1L_EEENS5_IJS1L_SC_EEEEEEENS4_39AutoVectorizingCopyWithAssumedAlignmentILi128EEENS4_14SM90_TMA_STOREES23_S25_S25_EEEvvEEEEvNT_6ParamsE)
	.align		4
        /*000c*/ 	.word	index@(__assertfail)
	.align		4
        /*0010*/ 	.word	0x00000000
	.align		4
        /*0014*/ 	.word	0xfffffffe
	.align		4
        /*0018*/ 	.word	0x00000000
	.align		4
        /*001c*/ 	.word	0xfffffffd
	.align		4
        /*0020*/ 	.word	0x00000000
	.align		4
        /*0024*/ 	.word	0xfffffffc


//--------------------- .nv.constant4             --------------------------
	.section	.nv.constant4,"a",@progbits
	.align	8
	.align		8
.nv.constant4:
        /*0000*/ 	.dword	__assertfail
	.align		8
        /*0008*/ 	.dword	__unnamed_1
	.align		8
        /*0010*/ 	.dword	__unnamed_2
	.align		8
        /*0018*/ 	.dword	_ZN40_INTERNAL_4d5b7521_4_k_cu_4332736a_112474cuda3std3__45__cpo5beginE
	.align		8
        /*0020*/ 	.dword	_ZN40_INTERNAL_4d5b7521_4_k_cu_4332736a_112474cuda3std3__45__cpo3endE
	.align		8
        /*0028*/ 	.dword	_ZN40_INTERNAL_4d5b7521_4_k_cu_4332736a_112474cuda3std3__45__cpo6cbeginE
	.align		8
        /*0030*/ 	.dword	_ZN40_INTERNAL_4d5b7521_4_k_cu_4332736a_112474cuda3std3__45__cpo4cendE
	.align		8
        /*0038*/ 	.dword	_ZN40_INTERNAL_4d5b7521_4_k_cu_4332736a_112474cuda3std3__442_GLOBAL__N__4d5b7521_4_k_cu_4332736a_112476ignoreE
	.align		8
        /*0040*/ 	.dword	_ZN40_INTERNAL_4d5b7521_4_k_cu_4332736a_112474cuda3std3__419piecewise_constructE
	.align		8
        /*0048*/ 	.dword	_ZN40_INTERNAL_4d5b7521_4_k_cu_4332736a_112474cuda3std3__48in_placeE
	.align		8
        /*0050*/ 	.dword	_ZN40_INTERNAL_4d5b7521_4_k_cu_4332736a_112474cuda3std6ranges3__45__cpo4swapE
	.align		8
        /*0058*/ 	.dword	_ZN40_INTERNAL_4d5b7521_4_k_cu_4332736a_112474cuda3std6ranges3__45__cpo9iter_moveE
	.align		8
        /*0060*/ 	.dword	_ZN40_INTERNAL_4d5b7521_4_k_cu_4332736a_112474cute7productE
	.align		8
        /*0068*/ 	.dword	_ZN40_INTERNAL_4d5b7521_4_k_cu_4332736a_112474cute1_E
	.align		8
        /*0070*/ 	.dword	$str$25
	.align		8
        /*0078*/ 	.dword	$str$26
	.align		8
        /*0080*/ 	.dword	$str$27
	.align		8
        /*0088*/ 	.dword	$str$28


//--------------------- .text._ZN7cutlass13device_kernelINS_4gemm6kernel13GemmUniversalIN4cute5tupleIJiiiiEEENS1_10collective13CollectiveMmaINS1_35MainloopSm100TmaUmmaWarpSpecializedILi5ELi2ELi4ENS5_IJNS4_1CILi2EEENSA_ILi1EEESC_EEEEENS5_IJNSA_ILi256EEENSA_ILi128EEENSA_ILi32EEEEEENS_10tfloat32_tENS5_IJlSC_lEEESJ_SK_NS4_8TiledMMAINS4_8MMA_AtomIJNS4_23SM100_MMA_TF32_2x1SM_SSISJ_SJ_fLi256ELi128ELNS4_4UMMA5MajorE0ELSP_0ELNSO_7ScaleInE0ELSQ_0EEEEEENS4_6LayoutINS5_IJSC_SC_SC_EEENS5_IJNSA_ILi0EEESV_SV_EEEEENS5_IJNS4_10UnderscoreESY_SY_EEEEENS4_18SM100_TMA_2SM_LOADENS4_14ComposedLayoutINS4_7SwizzleILi3ELi4ELi3EEENS4_18smem_ptr_flag_bitsILi32EEENST_INS5_IJNSA_ILi8EEESH_EEENS5_IJSH_SC_EEEEEEEvNS4_8identityES11_S1B_vS1C_EENS_8epilogue10collective18CollectiveEpilogueINS1E_23Sm100TmaWarpSpecializedILi4ELi2ELi16ELb1ELb0EEEJNS5_IJSG_SG_SH_EEENS5_IJNST_ISG_SC_EENST_INSA_ILi16EEESC_EEEEESJ_SK_SJ_SK_NS1E_6fusion15FusionCallbacksIS1I_NS1O_17LinearCombinationISJ_fSJ_fLNS_15FloatRoundStyleE2EEES1J_S1N_JEEENS4_5SM1004TMEM4LOAD26SM100_TMEM_LOAD_32dp32b16xENS4_13SM90_TMA_LOADENS12_INS13_ILi2ELi4ELi3EEES16_NST_INS5_IJS17_S1L_EEENS5_IJS1L_SC_EEEEEEENS4_39AutoVectorizingCopyWithAssumedAlignmentILi128EEENS4_14SM90_TMA_STOREES23_S25_S25_EEEvvEEEEvNT_6ParamsE --------------------------
	.section	.text._ZN7cutlass13device_kernelINS_4gemm6kernel13GemmUniversalIN4cute5tupleIJiiiiEEENS1_10collective13CollectiveMmaINS1_35MainloopSm100TmaUmmaWarpSpecializedILi5ELi2ELi4ENS5_IJNS4_1CILi2EEENSA_ILi1EEESC_EEEEENS5_IJNSA_ILi256EEENSA_ILi128EEENSA_ILi32EEEEEENS_10tfloat32_tENS5_IJlSC_lEEESJ_SK_NS4_8TiledMMAINS4_8MMA_AtomIJNS4_23SM100_MMA_TF32_2x1SM_SSISJ_SJ_fLi256ELi128ELNS4_4UMMA5MajorE0ELSP_0ELNSO_7ScaleInE0ELSQ_0EEEEEENS4_6LayoutINS5_IJSC_SC_SC_EEENS5_IJNSA_ILi0EEESV_SV_EEEEENS5_IJNS4_10UnderscoreESY_SY_EEEEENS4_18SM100_TMA_2SM_LOADENS4_14ComposedLayoutINS4_7SwizzleILi3ELi4ELi3EEENS4_18smem_ptr_flag_bitsILi32EEENST_INS5_IJNSA_ILi8EEESH_EEENS5_IJSH_SC_EEEEEEEvNS4_8identityES11_S1B_vS1C_EENS_8epilogue10collective18CollectiveEpilogueINS1E_23Sm100TmaWarpSpecializedILi4ELi2ELi16ELb1ELb0EEEJNS5_IJSG_SG_SH_EEENS5_IJNST_ISG_SC_EENST_INSA_ILi16EEESC_EEEEESJ_SK_SJ_SK_NS1E_6fusion15FusionCallbacksIS1I_NS1O_17LinearCombinationISJ_fSJ_fLNS_15FloatRoundStyleE2EEES1J_S1N_JEEENS4_5SM1004TMEM4LOAD26SM100_TMEM_LOAD_32dp32b16xENS4_13SM90_TMA_LOADENS12_INS13_ILi2ELi4ELi3EEES16_NST_INS5_IJS17_S1L_EEENS5_IJS1L_SC_EEEEEEENS4_39AutoVectorizingCopyWithAssumedAlignmentILi128EEENS4_14SM90_TMA_STOREES23_S25_S25_EEEvvEEEEvNT_6ParamsE,"ax",@progbits
	.align	128
.text._ZN7cutlass13device_kernelINS_4gemm6kernel13GemmUniversalIN4cute5tupleIJiiiiEEENS1_10collective13CollectiveMmaINS1_35MainloopSm100TmaUmmaWarpSpecializedILi5ELi2ELi4ENS5_IJNS4_1CILi2EEENSA_ILi1EEESC_EEEEENS5_IJNSA_ILi256EEENSA_ILi128EEENSA_ILi32EEEEEENS_10tfloat32_tENS5_IJlSC_lEEESJ_SK_NS4_8TiledMMAINS4_8MMA_AtomIJNS4_23SM100_MMA_TF32_2x1SM_SSISJ_SJ_fLi256ELi128ELNS4_4UMMA5MajorE0ELSP_0ELNSO_7ScaleInE0ELSQ_0EEEEEENS4_6LayoutINS5_IJSC_SC_SC_EEENS5_IJNSA_ILi0EEESV_SV_EEEEENS5_IJNS4_10UnderscoreESY_SY_EEEEENS4_18SM100_TMA_2SM_LOADENS4_14ComposedLayoutINS4_7SwizzleILi3ELi4ELi3EEENS4_18smem_ptr_flag_bitsILi32EEENST_INS5_IJNSA_ILi8EEESH_EEENS5_IJSH_SC_EEEEEEEvNS4_8identityES11_S1B_vS1C_EENS_8epilogue10collective18CollectiveEpilogueINS1E_23Sm100TmaWarpSpecializedILi4ELi2ELi16ELb1ELb0EEEJNS5_IJSG_SG_SH_EEENS5_IJNST_ISG_SC_EENST_INSA_ILi16EEESC_EEEEESJ_SK_SJ_SK_NS1E_6fusion15FusionCallbacksIS1I_NS1O_17LinearCombinationISJ_fSJ_fLNS_15FloatRoundStyleE2EEES1J_S1N_JEEENS4_5SM1004TMEM4LOAD26SM100_TMEM_LOAD_32dp32b16xENS4_13SM90_TMA_LOADENS12_INS13_ILi2ELi4ELi3EEES16_NST_INS5_IJS17_S1L_EEENS5_IJS1L_SC_EEEEEEENS4_39AutoVectorizingCopyWithAssumedAlignmentILi128EEENS4_14SM90_TMA_STOREES23_S25_S25_EEEvvEEEEvNT_6ParamsE:
        .type           _ZN7cutlass13device_kernelINS_4gemm6kernel13GemmUniversalIN4cute5tupleIJiiiiEEENS1_10collective13CollectiveMmaINS1_35MainloopSm100TmaUmmaWarpSpecializedILi5ELi2ELi4ENS5_IJNS4_1CILi2EEENSA_ILi1EEESC_EEEEENS5_IJNSA_ILi256EEENSA_ILi128EEENSA_ILi32EEEEEENS_10tfloat32_tENS5_IJlSC_lEEESJ_SK_NS4_8TiledMMAINS4_8MMA_AtomIJNS4_23SM100_MMA_TF32_2x1SM_SSISJ_SJ_fLi256ELi128ELNS4_4UMMA5MajorE0ELSP_0ELNSO_7ScaleInE0ELSQ_0EEEEEENS4_6LayoutINS5_IJSC_SC_SC_EEENS5_IJNSA_ILi0EEESV_SV_EEEEENS5_IJNS4_10UnderscoreESY_SY_EEEEENS4_18SM100_TMA_2SM_LOADENS4_14ComposedLayoutINS4_7SwizzleILi3ELi4ELi3EEENS4_18smem_ptr_flag_bitsILi32EEENST_INS5_IJNSA_ILi8EEESH_EEENS5_IJSH_SC_EEEEEEEvNS4_8identityES11_S1B_vS1C_EENS_8epilogue10collective18CollectiveEpilogueINS1E_23Sm100TmaWarpSpecializedILi4ELi2ELi16ELb1ELb0EEEJNS5_IJSG_SG_SH_EEENS5_IJNST_ISG_SC_EENST_INSA_ILi16EEESC_EEEEESJ_SK_SJ_SK_NS1E_6fusion15FusionCallbacksIS1I_NS1O_17LinearCombinationISJ_fSJ_fLNS_15FloatRoundStyleE2EEES1J_S1N_JEEENS4_5SM1004TMEM4LOAD26SM100_TMEM_LOAD_32dp32b16xENS4_13SM90_TMA_LOADENS12_INS13_ILi2ELi4ELi3EEES16_NST_INS5_IJS17_S1L_EEENS5_IJS1L_SC_EEEEEEENS4_39AutoVectorizingCopyWithAssumedAlignmentILi128EEENS4_14SM90_TMA_STOREES23_S25_S25_EEEvvEEEEvNT_6ParamsE,@function
        .size           _ZN7cutlass13device_kernelINS_4gemm6kernel13GemmUniversalIN4cute5tupleIJiiiiEEENS1_10collective13CollectiveMmaINS1_35MainloopSm100TmaUmmaWarpSpecializedILi5ELi2ELi4ENS5_IJNS4_1CILi2EEENSA_ILi1EEESC_EEEEENS5_IJNSA_ILi256EEENSA_ILi128EEENSA_ILi32EEEEEENS_10tfloat32_tENS5_IJlSC_lEEESJ_SK_NS4_8TiledMMAINS4_8MMA_AtomIJNS4_23SM100_MMA_TF32_2x1SM_SSISJ_SJ_fLi256ELi128ELNS4_4UMMA5MajorE0ELSP_0ELNSO_7ScaleInE0ELSQ_0EEEEEENS4_6LayoutINS5_IJSC_SC_SC_EEENS5_IJNSA_ILi0EEESV_SV_EEEEENS5_IJNS4_10UnderscoreESY_SY_EEEEENS4_18SM100_TMA_2SM_LOADENS4_14ComposedLayoutINS4_7SwizzleILi3ELi4ELi3EEENS4_18smem_ptr_flag_bitsILi32EEENST_INS5_IJNSA_ILi8EEESH_EEENS5_IJSH_SC_EEEEEEEvNS4_8identityES11_S1B_vS1C_EENS_8epilogue10collective18CollectiveEpilogueINS1E_23Sm100TmaWarpSpecializedILi4ELi2ELi16ELb1ELb0EEEJNS5_IJSG_SG_SH_EEENS5_IJNST_ISG_SC_EENST_INSA_ILi16EEESC_EEEEESJ_SK_SJ_SK_NS1E_6fusion15FusionCallbacksIS1I_NS1O_17LinearCombinationISJ_fSJ_fLNS_15FloatRoundStyleE2EEES1J_S1N_JEEENS4_5SM1004TMEM4LOAD26SM100_TMEM_LOAD_32dp32b16xENS4_13SM90_TMA_LOADENS12_INS13_ILi2ELi4ELi3EEES16_NST_INS5_IJS17_S1L_EEENS5_IJS1L_SC_EEEEEEENS4_39AutoVectorizingCopyWithAssumedAlignmentILi128EEENS4_14SM90_TMA_STOREES23_S25_S25_EEEvvEEEEvNT_6ParamsE,(.L_x_244 - _ZN7cutlass13device_kernelINS_4gemm6kernel13GemmUniversalIN4cute5tupleIJiiiiEEENS1_10collective13CollectiveMmaINS1_35MainloopSm100TmaUmmaWarpSpecializedILi5ELi2ELi4ENS5_IJNS4_1CILi2EEENSA_ILi1EEESC_EEEEENS5_IJNSA_ILi256EEENSA_ILi128EEENSA_ILi32EEEEEENS_10tfloat32_tENS5_IJlSC_lEEESJ_SK_NS4_8TiledMMAINS4_8MMA_AtomIJNS4_23SM100_MMA_TF32_2x1SM_SSISJ_SJ_fLi256ELi128ELNS4_4UMMA5MajorE0ELSP_0ELNSO_7ScaleInE0ELSQ_0EEEEEENS4_6LayoutINS5_IJSC_SC_SC_EEENS5_IJNSA_ILi0EEESV_SV_EEEEENS5_IJNS4_10UnderscoreESY_SY_EEEEENS4_18SM100_TMA_2SM_LOADENS4_14ComposedLayoutINS4_7SwizzleILi3ELi4ELi3EEENS4_18smem_ptr_flag_bitsILi32EEENST_INS5_IJNSA_ILi8EEESH_EEENS5_IJSH_SC_EEEEEEEvNS4_8identityES11_S1B_vS1C_EENS_8epilogue10collective18CollectiveEpilogueINS1E_23Sm100TmaWarpSpecializedILi4ELi2ELi16ELb1ELb0EEEJNS5_IJSG_SG_SH_EEENS5_IJNST_ISG_SC_EENST_INSA_ILi16EEESC_EEEEESJ_SK_SJ_SK_NS1E_6fusion15FusionCallbacksIS1I_NS1O_17LinearCombinationISJ_fSJ_fLNS_15FloatRoundStyleE2EEES1J_S1N_JEEENS4_5SM1004TMEM4LOAD26SM100_TMEM_LOAD_32dp32b16xENS4_13SM90_TMA_LOADENS12_INS13_ILi2ELi4ELi3EEES16_NST_INS5_IJS17_S1L_EEENS5_IJS1L_SC_EEEEEEENS4_39AutoVectorizingCopyWithAssumedAlignmentILi128EEENS4_14SM90_TMA_STOREES23_S25_S25_EEEvvEEEEvNT_6ParamsE)
        .other          _ZN7cutlass13device_kernelINS_4gemm6kernel13GemmUniversalIN4cute5tupleIJiiiiEEENS1_10collective13CollectiveMmaINS1_35MainloopSm100TmaUmmaWarpSpecializedILi5ELi2ELi4ENS5_IJNS4_1CILi2EEENSA_ILi1EEESC_EEEEENS5_IJNSA_ILi256EEENSA_ILi128EEENSA_ILi32EEEEEENS_10tfloat32_tENS5_IJlSC_lEEESJ_SK_NS4_8TiledMMAINS4_8MMA_AtomIJNS4_23SM100_MMA_TF32_2x1SM_SSISJ_SJ_fLi256ELi128ELNS4_4UMMA5MajorE0ELSP_0ELNSO_7ScaleInE0ELSQ_0EEEEEENS4_6LayoutINS5_IJSC_SC_SC_EEENS5_IJNSA_ILi0EEESV_SV_EEEEENS5_IJNS4_10UnderscoreESY_SY_EEEEENS4_18SM100_TMA_2SM_LOADENS4_14ComposedLayoutINS4_7SwizzleILi3ELi4ELi3EEENS4_18smem_ptr_flag_bitsILi32EEENST_INS5_IJNSA_ILi8EEESH_EEENS5_IJSH_SC_EEEEEEEvNS4_8identityES11_S1B_vS1C_EENS_8epilogue10collective18CollectiveEpilogueINS1E_23Sm100TmaWarpSpecializedILi4ELi2ELi16ELb1ELb0EEEJNS5_IJSG_SG_SH_EEENS5_IJNST_ISG_SC_EENST_INSA_ILi16EEESC_EEEEESJ_SK_SJ_SK_NS1E_6fusion15FusionCallbacksIS1I_NS1O_17LinearCombinationISJ_fSJ_fLNS_15FloatRoundStyleE2EEES1J_S1N_JEEENS4_5SM1004TMEM4LOAD26SM100_TMEM_LOAD_32dp32b16xENS4_13SM90_TMA_LOADENS12_INS13_ILi2ELi4ELi3EEES16_NST_INS5_IJS17_S1L_EEENS5_IJS1L_SC_EEEEEEENS4_39AutoVectorizingCopyWithAssumedAlignmentILi128EEENS4_14SM90_TMA_STOREES23_S25_S25_EEEvvEEEEvNT_6ParamsE,@"STO_CUDA_ENTRY STV_DEFAULT"
_ZN7cutlass13device_kernelINS_4gemm6kernel13GemmUniversalIN4cute5tupleIJiiiiEEENS1_10collective13CollectiveMmaINS1_35MainloopSm100TmaUmmaWarpSpecializedILi5ELi2ELi4ENS5_IJNS4_1CILi2EEENSA_ILi1EEESC_EEEEENS5_IJNSA_ILi256EEENSA_ILi128EEENSA_ILi32EEEEEENS_10tfloat32_tENS5_IJlSC_lEEESJ_SK_NS4_8TiledMMAINS4_8MMA_AtomIJNS4_23SM100_MMA_TF32_2x1SM_SSISJ_SJ_fLi256ELi128ELNS4_4UMMA5MajorE0ELSP_0ELNSO_7ScaleInE0ELSQ_0EEEEEENS4_6LayoutINS5_IJSC_SC_SC_EEENS5_IJNSA_ILi0EEESV_SV_EEEEENS5_IJNS4_10UnderscoreESY_SY_EEEEENS4_18SM100_TMA_2SM_LOADENS4_14ComposedLayoutINS4_7SwizzleILi3ELi4ELi3EEENS4_18smem_ptr_flag_bitsILi32EEENST_INS5_IJNSA_ILi8EEESH_EEENS5_IJSH_SC_EEEEEEEvNS4_8identityES11_S1B_vS1C_EENS_8epilogue10collective18CollectiveEpilogueINS1E_23Sm100TmaWarpSpecializedILi4ELi2ELi16ELb1ELb0EEEJNS5_IJSG_SG_SH_EEENS5_IJNST_ISG_SC_EENST_INSA_ILi16EEESC_EEEEESJ_SK_SJ_SK_NS1E_6fusion15FusionCallbacksIS1I_NS1O_17LinearCombinationISJ_fSJ_fLNS_15FloatRoundStyleE2EEES1J_S1N_JEEENS4_5SM1004TMEM4LOAD26SM100_TMEM_LOAD_32dp32b16xENS4_13SM90_TMA_LOADENS12_INS13_ILi2ELi4ELi3EEES16_NST_INS5_IJS17_S1L_EEENS5_IJS1L_SC_EEEEEEENS4_39AutoVectorizingCopyWithAssumedAlignmentILi128EEENS4_14SM90_TMA_STOREES23_S25_S25_EEEvvEEEEvNT_6ParamsE:
[----:B------:R-:W1:Y:S01]  /*0000*/  LDC R1, c[0x0][0x37c] ;  /* 0x0000df00ff017b82 */ /* 0x000e620000000800 */
[----:B------:R-:W2:Y:S01]  /*0010*/  S2R R80, SR_TID.X ;  /* 0x0000000000507919 */ /* 0x000ea20000002100 */
[----:B------:R-:W3:Y:S06]  /*0020*/  LDCU.64 UR6, c[0x0][0x890] ;  /* 0x00011200ff0677ac */ /* 0x000eec0008000a00 */
[----:B------:R-:W4:Y:S01]  /*0030*/  S2UR UR37, SR_CgaCtaId ;  /* 0x00000000002579c3 */ /* 0x000f220000008800 */
[----:B------:R-:W-:Y:S02]  /*0040*/  PRMT R67, RZ, 0x7610, R67 ;  /* 0x00007610ff437816 */ /* 0x000fe40000000043 */
[----:B------:R-:W-:Y:S01]  /*0050*/  ELECT P1, URZ, PT ;  /* 0x0000000000ff782f */ /* 0x000fe20003820000 */
[----:B------:R-:W1:Y:S01]  /*0060*/  LDCU.64 UR46, c[0x0][0x358] ;  /* 0x00006b00ff2e77ac */ /* 0x000e620008000a00 */
[----:B---3--:R-:W-:-:S04]  /*0070*/  UISETP.NE.U32.AND UP0, UPT, UR6, URZ, UPT ;  /* 0x000000ff0600728c */ /* 0x008fc8000bf05070 */
[----:B------:R-:W-:Y:S02]  /*0080*/  UISETP.NE.AND.EX UP0, UPT, UR7, URZ, UPT, UP0 ;  /* 0x000000ff0700728c */ /* 0x000fe4000bf05300 */
[----:B----4-:R-:W-:Y:S02]  /*0090*/  ULOP3.LUT UR5, UR37, 0x1, URZ, 0xc0, !UPT ;  /* 0x0000000125057892 */ /* 0x010fe4000f8ec0ff */
[----:B------:R-:W-:Y:S01]  /*00a0*/  ULOP3.LUT UR4, UR37, 0x1, URZ, 0x3c, !UPT ;  /* 0x0000000125047892 */ /* 0x000fe2000f8e3cff */
[----:B--2---:R-:W-:-:S05]  /*00b0*/  SHF.R.U32.HI R72, RZ, 0x5, R80 ;  /* 0x00000005ff487819 */ /* 0x004fca0000011650 */
[----:B------:R-:W2:Y:S02]  /*00c0*/  SHFL.IDX PT, R0, R72, RZ, 0x1f ;  /* 0x00001fff48007589 */ /* 0x000ea400000e0000 */
[----:B--2---:R-:W-:Y:S01]  /*00d0*/  R2UR UR10, R0 ;  /* 0x00000000000a72ca */ /* 0x004fe200000e0000 */
[----:B-1----:R-:W-:-:S14]  /*00e0*/  BRA.U UP0, `(.L_x_0) ;  /* 0x00000001002c7547 */ /* 0x002fdc000b800000 */
[----:B------:R-:W1:Y:S02]  /*00f0*/  LDCU.64 UR8, c[0x0][0x888] ;  /* 0x00011100ff0877ac */ /* 0x000e640008000a00 */
[----:B-1----:R-:W-:-:S04]  /*0100*/  UISETP.NE.U32.AND UP0, UPT, UR8, URZ, UPT ;  /* 0x000000ff0800728c */ /* 0x002fc8000bf05070 */
[----:B------:R-:W-:-:S09]  /*0110*/  UISETP.NE.AND.EX UP0, UPT, UR9, URZ, UPT, UP0 ;  /* 0x000000ff0900728c */ /* 0x000fd2000bf05300 */
[----:B------:R-:W-:Y:S05]  /*0120*/  BRA.U !UP0, `(.L_x_1) ;  /* 0x0000000108107547 */ /* 0x000fea000b800000 */
[----:B------:R-:W1:Y:S02]  /*0130*/  LDC.64 R2, c[0x0][0x888] ;  /* 0x00022200ff027b82 */ /* 0x000e640000000a00 */
[----:B-1----:R1:W5:Y:S01]  /*0140*/  LDG.E R35, desc[UR46][R2.64] ;  /* 0x0000002e02237981 */ /* 0x002362000c1e1900 */
[----:B------:R-:W-:Y:S01]  /*0150*/  HFMA2 R67, -RZ, RZ, 0, 5.9604644775390625e-08 ;  /* 0x00000001ff437431 */ /* 0x000fe200000001ff */
[----:B------:R-:W-:Y:S05]  /*0160*/  BRA `(.L_x_0) ;  /* 0x00000000000c7947 */ /* 0x000fea0003800000 */
.L_x_1:
[----:B------:R-:W1:Y:S01]  /*0170*/  LDCU UR8, c[0x0][0x880] ;  /* 0x00011000ff0877ac */ /* 0x000e620008000800 */
[----:B------:R-:W-:Y:S01]  /*0180*/  HFMA2 R67, -RZ, RZ, 0, 5.9604644775390625e-08 ;  /* 0x00000001ff437431 */ /* 0x000fe200000001ff */
[----:B-1----:R-:W-:-:S07]  /*0190*/  MOV R35, UR8 ;  /* 0x0000000800237c02 */ /* 0x002fce0008000f00 */
.L_x_0:
[----:B------:R-:W2:Y:S02]  /*01a0*/  LDCU.64 UR8, c[0x0][0x8b0] ;  /* 0x00011600ff0877ac */ /* 0x000ea40008000a00 */
[----:B--2---:R-:W-:-:S04]  /*01b0*/  UISETP.NE.U32.AND UP0, UPT, UR8, URZ, UPT ;  /* 0x000000ff0800728c */ /* 0x004fc8000bf05070 */
[----:B------:R-:W-:-:S09]  /*01c0*/  UISETP.NE.AND.EX UP0, UPT, UR9, URZ, UPT, UP0 ;  /* 0x000000ff0900728c */ /* 0x000fd2000bf05300 */
[----:B------:R-:W-:Y:S05]  /*01d0*/  BRA.U UP0, `(.L_x_2) ;  /* 0x0000000100247547 */ /* 0x000fea000b800000 */
[----:B------:R-:W2:Y:S02]  /*01e0*/  LDCU.64 UR8, c[0x0][0x8a8] ;  /* 0x00011500ff0877ac */ /* 0x000ea40008000a00 */
[----:B--2---:R-:W-:-:S04]  /*01f0*/  UISETP.NE.U32.AND UP0, UPT, UR8, URZ, UPT ;  /* 0x000000ff0800728c */ /* 0x004fc8000bf05070 */
[----:B------:R-:W-:-:S09]  /*0200*/  UISETP.NE.AND.EX UP0, UPT, UR9, URZ, UPT, UP0 ;  /* 0x000000ff0900728c */ /* 0x000fd2000bf05300 */
[----:B------:R-:W-:Y:S05]  /*0210*/  BRA.U !UP0, `(.L_x_3) ;  /* 0x00000001080c7547 */ /* 0x000fea000b800000 */
[----:B------:R-:W2:Y:S02]  /*0220*/  LDC.64 R32, c[0x0][0x8a8] ;  /* 0x00022a00ff207b82 */ /* 0x000ea40000000a00 */
[----:B--2---:R2:W5:Y:S01]  /*0230*/  LDG.E R32, desc[UR46][R32.64] ;  /* 0x0000002e20207981 */ /* 0x004562000c1e1900 */
[----:B------:R-:W-:Y:S05]  /*0240*/  BRA `(.L_x_2) ;  /* 0x0000000000087947 */ /* 0x000fea0003800000 */
.L_x_3:
[----:B------:R-:W2:Y:S02]  /*0250*/  LDCU UR8, c[0x0][0x8a0] ;  /* 0x00011400ff0877ac */ /* 0x000ea40008000800 */
[----:B--2---:R-:W-:Y:S02]  /*0260*/  MOV R32, UR8 ;  /* 0x0000000800207c02 */ /* 0x004fe40008000f00 */
.L_x_2:
[----:B------:R-:W-:Y:S01]  /*0270*/  IMAD.U32 R0, RZ, RZ, UR10 ;  /* 0x0000000aff007e24 */ /* 0x000fe2000f8e00ff */
[----:B------:R-:W-:Y:S04]  /*0280*/  BSSY.RECONVERGENT B0, `(.L_x_4) ;  /* 0x000000c000007945 */ /* 0x000fe80003800200 */
[C---:B------:R-:W-:Y:S02]  /*0290*/  ISETP.NE.OR P2, PT, R0.reuse, 0x1, !P1 ;  /* 0x000000010000780c */ /* 0x040fe40004f45670 */
[----:B------:R-:W-:-:S11]  /*02a0*/  ISETP.NE.OR P0, PT, R0, 0x3, !P1 ;  /* 0x000000030000780c */ /* 0x000fd60004f05670 */
[----:B------:R-:W-:Y:S05]  /*02b0*/  @P2 BRA `(.L_x_5) ;  /* 0x0000000000202947 */ /* 0x000fea0003800000 */
[----:B------:R-:W3:Y:S02]  /*02c0*/  LDCU.64 UR8, c[0x0][0x348] ;  /* 0x00006900ff0877ac */ /* 0x000ee40008000a00 */
[----:B---3--:R-:W-:Y:S02]  /*02d0*/  UIADD3 UR12, UP1, UPT, UR8, 0x80, URZ ;  /* 0x00000080080c7890 */ /* 0x008fe4000ff3e0ff */
[----:B------:R-:W-:Y:S02]  /*02e0*/  UIADD3 UR8, UP0, UPT, UR8, 0x180, URZ ;  /* 0x0000018008087890 */ /* 0x000fe4000ff1e0ff */
[----:B------:R-:W-:Y:S02]  /*02f0*/  UIADD3.X UR13, UPT, UPT, URZ, UR9, URZ, UP1, !UPT ;  /* 0x00000009ff0d7290 */ /* 0x000fe40008ffe4ff */
[----:B------:R-:W-:-:S07]  /*0300*/  UIADD3.X UR9, UPT, UPT, URZ, UR9, URZ, UP0, !UPT ;  /* 0x00000009ff097290 */ /* 0x000fce00087fe4ff */
[----:B------:R3:W-:Y:S02]  /*0310*/  UTMACCTL.PF [UR12] ;  /* 0x000000000c0079b9 */ /* 0x0007e40008040000 */
[----:B------:R3:W-:Y:S02]  /*0320*/  UTMACCTL.PF [UR8] ;  /* 0x00000000080079b9 */ /* 0x0007e40008040000 */
[----:B---3--:R-:W-:Y:S01]  /*0330*/  NOP ;  /* 0x0000000000007918 */ /* 0x008fe20000000000 */
.L_x_5:
[----:B------:R-:W-:Y:S05]  /*0340*/  BSYNC.RECONVERGENT B0 ;  /* 0x0000000000007941 */ /* 0x000fea0003800200 */
.L_x_4:
[----:B------:R-:W-:Y:S04]  /*0350*/  BSSY.RECONVERGENT B0, `(.L_x_6) ;  /* 0x000000a000007945 */ /* 0x000fe80003800200 */
        /* <DEDUP_REMOVED lines=9> */
.L_x_7:
[----:B------:R-:W-:Y:S05]  /*03f0*/  BSYNC.RECONVERGENT B0 ;  /* 0x0000000000007941 */ /* 0x000fea0003800200 */
.L_x_6:
[----:B------:R-:W3:Y:S01]  /*0400*/  LDCU.64 UR8, c[0x0][0x888] ;  /* 0x00011100ff0877ac */ /* 0x000ee20008000a00 */
[----:B------:R-:W-:Y:S02]  /*0410*/  UISETP.EQ.U32.AND UP1, UPT, UR6, URZ, UPT ;  /* 0x000000ff0600728c */ /* 0x000fe4000bf22070 */
[----:B------:R-:W-:Y:S02]  /*0420*/  UPLOP3.LUT UP5, UPT, UPT, UPT, UPT, 0x80, 0x8 ;  /* 0x000000000008789c */ /* 0x000fe40003faf070 */
[----:B---3--:R-:W-:-:S04]  /*0430*/  UISETP.NE.U32.AND UP0, UPT, UR8, URZ, UPT ;  /* 0x000000ff0800728c */ /* 0x008fc8000bf05070 */
[----:B------:R-:W-:-:S04]  /*0440*/  UISETP.NE.AND.EX UP0, UPT, UR9, URZ, UPT, UP0 ;  /* 0x000000ff0900728c */ /* 0x000fc8000bf05300 */
[----:B------:R-:W-:-:S04]  /*0450*/  UISETP.EQ.OR.EX UP2, UPT, UR7, URZ, !UP0, UP1 ;  /* 0x000000ff0700728c */ /* 0x000fc8000c742710 */
[----:B------:R-:W-:-:S05]  /*0460*/  UP2UR UR50, UPR, URZ, 0x4 ;  /* 0x00000004ff327883 */ /* 0x000fca0008000000 */
[----:B------:R-:W-:Y:S07]  /*0470*/  BRA.U !UP2, `(.L_x_8) ;  /* 0x000000010a207547 */ /* 0x000fee000b800000 */
[----:B------:R-:W-:Y:S01]  /*0480*/  UISETP.NE.U32.AND UP2, UPT, UR6, URZ, UPT ;  /* 0x000000ff0600728c */ /* 0x000fe2000bf45070 */
[----:B-----5:R-:W-:Y:S01]  /*0490*/  FSETP.NEU.AND P0, PT, R35, RZ, PT ;  /* 0x000000ff2300720b */ /* 0x020fe20003f0d000 */
[----:B------:R-:W-:Y:S02]  /*04a0*/  USEL UR6, URZ, 0xffffffff, UP0 ;  /* 0xffffffffff067887 */ /* 0x000fe40008000000 */
[----:B------:R-:W-:-:S10]  /*04b0*/  UISETP.NE.AND.EX UP2, UPT, UR7, URZ, UPT, UP2 ;  /* 0x000000ff0700728c */ /* 0x000fd4000bf45320 */
[----:B------:R-:W-:Y:S01]  /*04c0*/  VOTEU.ANY UP1, P0 ;  /* 0x0000000000ff7886 */ /* 0x000fe20000020100 */
[----:B------:R-:W-:-:S04]  /*04d0*/  @!UP2 USEL UR6, URZ, 0xffffffff, UP1 ;  /* 0xffffffffff06a887 */ /* 0x000fc80008800000 */
[----:B------:R-:W-:-:S04]  /*04e0*/  ULOP3.LUT UR6, UR6, 0x1, URZ, 0xc0, !UPT ;  /* 0x0000000106067892 */ /* 0x000fc8000f8ec0ff */
[----:B------:R-:W-:-:S11]  /*04f0*/  UISETP.NE.U32.AND UP5, UPT, UR6, 0x1, UPT ;  /* 0x000000010600788c */ /* 0x000fd6000bfa5070 */
.L_x_8:
[----:B------:R-:W3:Y:S01]  /*0500*/  SHFL.IDX PT, R0, R72, RZ, 0x1f ;  /* 0x00001fff48007589 */ /* 0x000ee200000e0000 */
[----:B------:R-:W-:-:S04]  /*0510*/  UISETP.NE.AND UP1, UPT, UR10, 0x2, UPT ;  /* 0x000000020a00788c */ /* 0x000fc8000bf25270 */
[----:B------:R-:W-:Y:S02]  /*0520*/  UISETP.EQ.AND UP2, UPT, UR5, URZ, !UP1 ;  /* 0x000000ff0500728c */ /* 0x000fe4000cf42270 */
[----:B------:R-:W-:-:S04]  /*0530*/  USEL UR6, URZ, 0x1, UP1 ;  /* 0x00000001ff067887 */ /* 0x000fc80008800000 */
[----:B------:R-:W-:Y:S02]  /*0540*/  PLOP3.LUT P5, PT, P1, PT, UP2, 0x80, 0x8 ;  /* 0x000000000008781c */ /* 0x000fe40000faf028 */
[----:B---3--:R-:W-:-:S13]  /*0550*/  ISETP.NE.AND P0, PT, R0, RZ, PT ;  /* 0x000000ff0000720c */ /* 0x008fda0003f05270 */
[----:B------:R-:W-:Y:S05]  /*0560*/  @P0 BRA `(.L_x_9) ;  /* 0x00000000004c0947 */ /* 0x000fea0003800000 */
[----:B------:R-:W-:Y:S01]  /*0570*/  UMOV UR8, 0x400 ;  /* 0x0000040000087882 */ /* 0x000fe20000000000 */
[----:B------:R-:W-:Y:S01]  /*0580*/  UMOV UR7, 0x1 ;  /* 0x0000000100077882 */ /* 0x000fe20000000000 */
[----:B------:R-:W-:Y:S02]  /*0590*/  ULEA UR8, UR37, UR8, 0x18 ;  /* 0x0000000825087291 */ /* 0x000fe4000f8ec0ff */
[----:B------:R-:W-:-:S04]  /*05a0*/  UIADD3 UR12, UPT, UPT, -UR7, 0x100000, URZ ;  /* 0x00100000070c7890 */ /* 0x000fc8000fffe1ff */
[----:B------:R-:W-:Y:S02]  /*05b0*/  USHF.L.U32 UR13, UR12, 0xb, URZ ;  /* 0x0000000b0c0d7899 */ /* 0x000fe400080006ff */
[----:B------:R-:W-:Y:S01]  /*05c0*/  USHF.L.U32 UR12, UR12, 0x1, URZ ;  /* 0x000000010c0c7899 */ /* 0x000fe200080006ff */
[----:B------:R-:W-:Y:S01]  /*05d0*/  ELECT P0, URZ, PT ;  /* 0x0000000000ff782f */ /* 0x000fe20003800000 */
[----:B------:R-:W3:Y:S10]  /*05e0*/  FENCE.VIEW.ASYNC.S ;  /* 0x00000000000073c6 */ /* 0x000ef40000000000 */
[----:B---3--:R3:W4:Y:S01]  /*05f0*/  SYNCS.EXCH.64 URZ, [UR8], UR12 ;  /* 0x0000000c08ff75b2 */ /* 0x0087220008000100 */
[----:B------:R3:W1:Y:S01]  /*0600*/  SYNCS.EXCH.64 URZ, [UR8+0x28], UR12 ;  /* 0x0000280c08ff75b2 */ /* 0x0006620008000100 */
        /* <DEDUP_REMOVED lines=8> */
[----:B------:R-:W-:Y:S01]  /*0690*/  NOP ;  /* 0x0000000000007918 */ /* 0x000fe20000000000 */
.L_x_9:
[----:B------:R-:W2:Y:S01]  /*06a0*/  SHFL.IDX PT, R0, R72, RZ, 0x1f ;  /* 0x00001fff48007589 */ /* 0x000ea200000e0000 */
[----:B------:R-:W-:Y:S01]  /*06b0*/  NOP ;  /* 0x0000000000007918 */ /* 0x000fe20000000000 */
[----:B--2---:R-:W-:-:S13]  /*06c0*/  ISETP.NE.AND P0, PT, R0, 0x1, PT ;  /* 0x000000010000780c */ /* 0x004fda0003f05270 */
[----:B------:R-:W-:Y:S05]  /*06d0*/  @P0 BRA `(.L_x_10) ;  /* 0x0000000000540947 */ /* 0x000fea0003800000 */
[----:B------:R-:W-:Y:S01]  /*06e0*/  UMOV UR9, 0x400 ;  /* 0x0000040000097882 */ /* 0x000fe20000000000 */
[----:B---3--:R-:W-:Y:S01]  /*06f0*/  UMOV UR8, 0x20 ;  /* 0x0000002000087882 */ /* 0x008fe20000000000 */
[----:B------:R-:W-:Y:S01]  /*0700*/  UMOV UR7, 0x80 ;  /* 0x0000008000077882 */ /* 0x000fe20000000000 */
[----:B------:R-:W-:Y:S02]  /*0710*/  ULEA UR9, UR37, UR9, 0x18 ;  /* 0x0000000925097291 */ /* 0x000fe4000f8ec0ff */
[----:B------:R-:W-:-:S04]  /*0720*/  UIADD3 UR12, UPT, UPT, -UR8, 0x100000, URZ ;  /* 0x00100000080c7890 */ /* 0x000fc8000fffe1ff */
[----:B------:R-:W-:Y:S02]  /*0730*/  USHF.L.U32 UR13, UR12, 0xb, URZ ;  /* 0x0000000b0c0d7899 */ /* 0x000fe400080006ff */
[----:B------:R-:W-:Y:S02]  /*0740*/  USHF.L.U32 UR12, UR12, 0x1, URZ ;  /* 0x000000010c0c7899 */ /* 0x000fe400080006ff */
[----:B------:R-:W-:-:S04]  /*0750*/  UIADD3 UR14, UPT, UPT, -UR7, 0x100000, URZ ;  /* 0x00100000070e7890 */ /* 0x000fc8000fffe1ff */
[----:B------:R-:W-:Y:S02]  /*0760*/  USHF.L.U32 UR15, UR14, 0xb, URZ ;  /* 0x0000000b0e0f7899 */ /* 0x000fe400080006ff */
[----:B------:R-:W-:Y:S01]  /*0770*/  USHF.L.U32 UR14, UR14, 0x1, URZ ;  /* 0x000000010e0e7899 */ /* 0x000fe200080006ff */
[----:B------:R-:W-:Y:S01]  /*0780*/  ELECT P0, URZ, PT ;  /* 0x0000000000ff782f */ /* 0x000fe20003800000 */
[----:B------:R-:W2:Y:S02]  /*0790*/  FENCE.VIEW.ASYNC.S ;  /* 0x00000000000073c6 */ /* 0x000ea40000000000 */
[----:B--2---:R2:W3:Y:S08]  /*07a0*/  SYNCS.EXCH.64 URZ, [UR9+0x50], UR12 ;  /* 0x0000500c09ff75b2 */ /* 0x0044f00008000100 */
        /* <DEDUP_REMOVED lines=8> */
.L_x_10:
[----:B------:R-:W4:Y:S01]  /*0830*/  SHFL.IDX PT, R0, R72, RZ, 0x1f ;  /* 0x00001fff48007589 */ /* 0x000f2200000e0000 */
[----:B------:R-:W-:Y:S01]  /*0840*/  NOP ;  /* 0x0000000000007918 */ /* 0x000fe20000000000 */
[----:B----4-:R-:W-:-:S13]  /*0850*/  ISETP.NE.AND P0, PT, R0, 0x3, PT ;  /* 0x000000030000780c */ /* 0x010fda0003f05270 */
[----:B------:R-:W-:Y:S05]  /*0860*/  @P0 BRA `(.L_x_11) ;  /* 0x00000000002c0947 */ /* 0x000fea0003800000 */
[----:B---3--:R-:W-:Y:S01]  /*0870*/  UMOV UR8, 0x400 ;  /* 0x0000040000087882 */ /* 0x008fe20000000000 */
[----:B------:R-:W-:Y:S01]  /*0880*/  UMOV UR7, 0x20 ;  /* 0x0000002000077882 */ /* 0x000fe20000000000 */
[----:B------:R-:W-:Y:S02]  /*0890*/  ULEA UR8, UR37, UR8, 0x18 ;  /* 0x0000000825087291 */ /* 0x000fe4000f8ec0ff */
[----:B--2---:R-:W-:-:S04]  /*08a0*/  UIADD3 UR12, UPT, UPT, -UR7, 0x100000, URZ ;  /* 0x00100000070c7890 */ /* 0x004fc8000fffe1ff */
[----:B------:R-:W-:Y:S02]  /*08b0*/  USHF.L.U32 UR13, UR12, 0xb, URZ ;  /* 0x0000000b0c0d7899 */ /* 0x000fe400080006ff */
[----:B------:R-:W-:Y:S01]  /*08c0*/  USHF.L.U32 UR12, UR12, 0x1, URZ ;  /* 0x000000010c0c7899 */ /* 0x000fe200080006ff */
[----:B------:R-:W-:Y:S01]  /*08d0*/  ELECT P0, URZ, PT ;  /* 0x0000000000ff782f */ /* 0x000fe20003800000 */
[----:B------:R-:W2:Y:S10]  /*08e0*/  FENCE.VIEW.ASYNC.S ;  /* 0x00000000000073c6 */ /* 0x000eb40000000000 */
[----:B--2---:R4:W2:Y:S01]  /*08f0*/  SYNCS.EXCH.64 URZ, [UR8+0x90], UR12 ;  /* 0x0000900c08ff75b2 */ /* 0x0048a20008000100 */
[----:B------:R4:W3:Y:S02]  /*0900*/  SYNCS.EXCH.64 URZ, [UR8+0x98], UR12 ;  /* 0x0000980c08ff75b2 */ /* 0x0008e40008000100 */
[----:B----4-:R-:W-:Y:S01]  /*0910*/  NOP ;  /* 0x0000000000007918 */ /* 0x010fe20000000000 */
.L_x_11:
[----:B------:R-:W4:Y:S01]  /*0920*/  SHFL.IDX PT, R0, R72, RZ, 0x1f ;  /* 0x00001fff48007589 */ /* 0x000f2200000e0000 */
[----:B------:R-:W-:Y:S01]  /*0930*/  NOP ;  /* 0x0000000000007918 */ /* 0x000fe20000000000 */
[----:B----4-:R-:W-:-:S13]  /*0940*/  ISETP.NE.AND P0, PT, R0, 0x4, PT ;  /* 0x000000040000780c */ /* 0x010fda0003f05270 */
[----:B------:R-:W-:Y:S05]  /*0950*/  @P0 BRA `(.L_x_12) ;  /* 0x0000000000480947 */ /* 0x000fea0003800000 */
[----:B--2---:R-:W-:Y:S01]  /*0960*/  UMOV UR9, 0x1e0 ;  /* 0x000001e000097882 */ /* 0x004fe20000000000 */
[----:B---3--:R-:W-:Y:S01]  /*0970*/  UMOV UR8, 0x400 ;  /* 0x0000040000087882 */ /* 0x008fe20000000000 */
[----:B------:R-:W-:Y:S01]  /*0980*/  USEL UR9, UR9, 0x1a0, UP5 ;  /* 0x000001a009097887 */ /* 0x000fe2000a800000 */
        /* <DEDUP_REMOVED lines=10> */
[----:B--2---:R4:W2:Y:S08]  /*0a30*/  SYNCS.EXCH.64 URZ, [UR8+0xa0], UR12 ;  /* 0x0000a00c08ff75b2 */ /* 0x0048b00008000100 */
[----:B------:R4:W3:Y:S01]  /*0a40*/  SYNCS.EXCH.64 URZ, [UR8+0xb0], UR14 ;  /* 0x0000b00e08ff75b2 */ /* 0x0008e20008000100 */
[----:B------:R4:W1:Y:S01]  /*0a50*/  SYNCS.EXCH.64 URZ, [UR8+0xa8], UR12 ;  /* 0x0000a80c08ff75b2 */ /* 0x0008620008000100 */
[----:B------:R4:W1:Y:S02]  /*0a60*/  SYNCS.EXCH.64 URZ, [UR8+0xb8], UR14 ;  /* 0x0000b80e08ff75b2 */ /* 0x0008640008000100 */
[----:B----4-:R-:W-:Y:S01]  /*0a70*/  NOP ;  /* 0x0000000000007918 */ /* 0x010fe20000000000 */
.L_x_12:
[----:B------:R-:W4:Y:S01]  /*0a80*/  SHFL.IDX PT, R0, R72, RZ, 0x1f ;  /* 0x00001fff48007589 */ /* 0x000f2200000e0000 */
[----:B------:R-:W-:Y:S01]  /*0a90*/  NOP ;  /* 0x0000000000007918 */ /* 0x000fe20000000000 */
[----:B----4-:R-:W-:-:S13]  /*0aa0*/  ISETP.NE.AND P0, PT, R0, 0x5, PT ;  /* 0x000000050000780c */ /* 0x010fda0003f05270 */
[----:B------:R-:W-:Y:S05]  /*0ab0*/  @P0 BRA `(.L_x_13) ;  /* 0x0000000000540947 */ /* 0x000fea0003800000 */
[----:B--2---:R-:W-:Y:S01]  /*0ac0*/  UMOV UR9, 0x400 ;  /* 0x0000040000097882 */ /* 0x004fe20000000000 */
        /* <DEDUP_REMOVED lines=14> */
[----:B------:R4:W1:Y:S01]  /*0bb0*/  SYNCS.EXCH.64 URZ, [UR9+0xe8], UR14 ;  /* 0x0000e80e09ff75b2 */ /* 0x0008620008000100 */
[----:B------:R4:W1:Y:S01]  /*0bc0*/  SYNCS.EXCH.64 URZ, [UR9+0xd0], UR12 ;  /* 0x0000d00c09ff75b2 */ /* 0x0008620008000100 */
[----:B------:R4:W1:Y:S01]  /*0bd0*/  SYNCS.EXCH.64 URZ, [UR9+0xf0], UR14 ;  /* 0x0000f00e09ff75b2 */ /* 0x0008620008000100 */
[----:B------:R4:W1:Y:S01]  /*0be0*/  SYNCS.EXCH.64 URZ, [UR9+0xd8], UR12 ;  /* 0x0000d80c09ff75b2 */ /* 0x0008620008000100 */
[----:B------:R4:W1:Y:S02]  /*0bf0*/  SYNCS.EXCH.64 URZ, [UR9+0xf8], UR14 ;  /* 0x0000f80e09ff75b2 */ /* 0x0008640008000100 */
[----:B----4-:R-:W-:Y:S01]  /*0c00*/  NOP ;  /* 0x0000000000007918 */ /* 0x010fe20000000000 */
.L_x_13:
[----:B------:R-:W4:Y:S01]  /*0c10*/  SHFL.IDX PT, R0, R72, RZ, 0x1f ;  /* 0x00001fff48007589 */ /* 0x000f2200000e0000 */
[----:B------:R-:W-:Y:S01]  /*0c20*/  ISETP.NE.OR P1, PT, RZ, UR10, !P1 ;  /* 0x0000000aff007c0c */ /* 0x000fe2000cf25670 */
        /* <DEDUP_REMOVED lines=12> */
[----:B------:R4:W3:Y:S01]  /*0cf0*/  SYNCS.EXCH.64 URZ, [UR8+0x110], UR12 ;  /* 0x0001100c08ff75b2 */ /* 0x0008e20008000100 */
[----:B------:R4:W1:Y:S01]  /*0d00*/  SYNCS.EXCH.64 URZ, [UR8+0x108], UR12 ;  /* 0x0001080c08ff75b2 */ /* 0x0008620008000100 */
[----:B------:R4:W1:Y:S02]  /*0d10*/  SYNCS.EXCH.64 URZ, [UR8+0x118], UR12 ;  /* 0x0001180c08ff75b2 */ /* 0x0008640008000100 */
[----:B----4-:R-:W-:Y:S01]  /*0d20*/  NOP ;  /* 0x0000000000007918 */ /* 0x010fe20000000000 */
.L_x_14:
[----:B------:R-:W-:Y:S01]  /*0d30*/  VOTEU.ALL UP1, P1 ;  /* 0x0000000000ff7886 */ /* 0x000fe20000820000 */
[----:B---3--:R-:W3:Y:S01]  /*0d40*/  LDCU UR8, c[0x0][0x36c] ;  /* 0x00006d80ff0877ac */ /* 0x008ee20008000800 */
[----:B------:R-:W-:Y:S01]  /*0d50*/  NOP ;  /* 0x0000000000007918 */ /* 0x000fe20000000000 */
[----:B------:R-:W-:Y:S01]  /*0d60*/  LOP3.LUT R10, R80, 0x1f, RZ, 0xc0, !PT ;  /* 0x0000001f500a7812 */ /* 0x000fe200078ec0ff */
[----:B--2---:R-:W-:Y:S01]  /*0d70*/  UMOV UR12, 0x20 ;  /* 0x00000020000c7882 */ /* 0x004fe20000000000 */
[----:B------:R-:W-:Y:S01]  /*0d80*/  @!UP1 UMOV UR7, 0x400 ;  /* 0x0000040000079882 */ /* 0x000fe20000000000 */
[----:B------:R-:W-:-:S04]  /*0d90*/  @!UP1 UIADD3 UR12, UPT, UPT, -UR12, 0x100000, URZ ;  /* 0x001000000c0c9890 */ /* 0x000fc8000fffe1ff */
[----:B------:R-:W-:Y:S02]  /*0da0*/  @!UP1 USHF.L.U32 UR13, UR12, 0xb, URZ ;  /* 0x0000000b0c0d9899 */ /* 0x000fe400080006ff */
[----:B------:R-:W-:Y:S02]  /*0db0*/  @!UP1 USHF.L.U32 UR12, UR12, 0x1, URZ ;  /* 0x000000010c0c9899 */ /* 0x000fe400080006ff */
[----:B------:R-:W-:Y:S01]  /*0dc0*/  @!UP1 ULEA UR7, UR37, UR7, 0x18 ;  /* 0x0000000725079291 */ /* 0x000fe2000f8ec0ff */
[----:B------:R-:W-:Y:S01]  /*0dd0*/  VOTEU.ALL UP1, P1 ;  /* 0x0000000000ff7886 */ /* 0x000fe20000820000 */
[----:B------:R-:W-:Y:S01]  /*0de0*/  UISETP.NE.AND UP4, UPT, UR10, URZ, UPT ;  /* 0x000000ff0a00728c */ /* 0x000fe2000bf85270 */
[----:B------:R-:W2:Y:S09]  /*0df0*/  FENCE.VIEW.ASYNC.S ;  /* 0x00000000000073c6 */ /* 0x000eb20000000000 */
[----:B--2---:R2:W4:Y:S01]  /*0e00*/  @!UP1 SYNCS.EXCH.64 URZ, [UR7+0x120], UR12 ;  /* 0x0001200c07ff95b2 */ /* 0x0045220008000100 */
[----:B---3--:R-:W-:-:S09]  /*0e10*/  UISETP.EQ.U32.AND UP1, UPT, UR8, 0x1, UPT ;  /* 0x000000010800788c */ /* 0x008fd2000bf22070 */
[----:B------:R-:W-:Y:S05]  /*0e20*/  BRA.U !UP1, `(.L_x_15) ;  /* 0x0000000109087547 */ /* 0x000fea000b800000 */
[----:B-1--4-:R-:W-:Y:S01]  /*0e30*/  UCGABAR_ARV ;  /* 0x00000000000079c7 */ /* 0x012fe20008000000 */
[----:B------:R-:W-:Y:S05]  /*0e40*/  BRA `(.L_x_16) ;  /* 0x0000000000047947 */ /* 0x000fea0003800000 */
.L_x_15:
[----:B-1--4-:R-:W-:Y:S01]  /*0e50*/  NOP ;  /* 0x0000000000007918 */ /* 0x012fe20000000000 */
.L_x_16:
[----:B------:R-:W1:Y:S01]  /*0e60*/  S2R R11, SR_CTAID.X ;  /* 0x00000000000b7919 */ /* 0x000e620000002500 */
[----:B------:R-:W-:-:S05]  /*0e70*/  CS2R.32 R68, SR_CgaSize ;  /* 0x0000000000447805 */ /* 0x000fca0000008a00 */
[----:B------:R-:W-:-:S05]  /*0e80*/  IMAD R68, R68, -0xa0, RZ ;  /* 0xffffff6044447824 */ /* 0x000fca00078e02ff */
[----:B------:R-:W-:-:S14]  /*0e90*/  R2UR UR8, R68 ;  /* 0x00000000440872ca */ /* 0x000fdc00000e0000 */
[----:B------:R-:W3:Y:S01]  /*0ea0*/  LDCU UR8, c[0x0][UR8+0x2b0] ;  /* 0x00005600080877ac */ /* 0x000ee20008000800 */
[----:B------:R-:W-:-:S05]  /*0eb0*/  CS2R.32 R0, SR_CgaSize ;  /* 0x0000000000007805 */ /* 0x000fca0000008a00 */
[----:B------:R-:W-:-:S06]  /*0ec0*/  IMAD R0, R0, -0xa0, RZ ;  /* 0xffffff6000007824 */ /* 0x000fcc00078e02ff */
[----:B------:R-:W4:Y:S01]  /*0ed0*/  LDC R0, c[0x0][R0+0x2a0] ;  /* 0x0000a80000007b82 */ /* 0x000f220000000800 */
[----:B------:R-:W-:Y:S01]  /*0ee0*/  PRMT R8, RZ, 0x7610, R8 ;  /* 0x00007610ff087816 */ /* 0x000fe20000000008 */
[----:B------:R-:W3:Y:S01]  /*0ef0*/  S2R R20, SR_CTAID.Y ;  /* 0x0000000000147919 */ /* 0x000ee20000002600 */
[----:B------:R-:W-:-:S05]  /*0f00*/  CS2R.32 R68, SR_CgaSize ;  /* 0x0000000000447805 */ /* 0x000fca0000008a00 */
[----:B------:R-:W-:-:S05]  /*0f10*/  IMAD R68, R68, -0xa0, RZ ;  /* 0xffffff6044447824 */ /* 0x000fca00078e02ff */
[----:B--2---:R-:W-:-:S14]  /*0f20*/  R2UR UR7, R68 ;  /* 0x00000000440772ca */ /* 0x004fdc00000e0000 */
[----:B------:R-:W2:Y:S01]  /*0f30*/  LDCU UR7, c[0x0][UR7+0x2b4] ;  /* 0x00005680070777ac */ /* 0x000ea20008000800 */
[----:B------:R-:W-:Y:S01]  /*0f40*/  UISETP.NE.AND UP2, UPT, UR10, 0x2, UPT ;  /* 0x000000020a00788c */ /* 0x000fe2000bf45270 */
[----:B------:R-:W3:Y:S01]  /*0f50*/  LDC R9, c[0x0][0xb24] ;  /* 0x0002c900ff097b82 */ /* 0x000ee20000000800 */
[----:B------:R-:W-:-:S05]  /*0f60*/  CS2R.32 R66, SR_CgaSize ;  /* 0x0000000000427805 */ /* 0x000fca0000008a00 */
[----:B------:R-:W-:-:S06]  /*0f70*/  IMAD R66, R66, -0xa0, RZ ;  /* 0xffffff6042427824 */ /* 0x000fcc00078e02ff */
[----:B------:R-:W4:Y:S08]  /*0f80*/  LDC R66, c[0x0][R66+0x2a4] ;  /* 0x0000a90042427b82 */ /* 0x000f300000000800 */
[----:B------:R-:W4:Y:S01]  /*0f90*/  LDC R26, c[0x0][0xb24] ;  /* 0x0002c900ff1a7b82 */ /* 0x000f220000000800 */
[----:B-1----:R-:W-:Y:S01]  /*0fa0*/  I2FP.F32.U32 R4, R11 ;  /* 0x0000000b00047245 */ /* 0x002fe20000201000 */
[----:B------:R-:W-:-:S06]  /*0fb0*/  IMAD.MOV.U32 R21, RZ, RZ, R11 ;  /* 0x000000ffff157224 */ /* 0x000fcc00078e000b */
[----:B------:R-:W1:Y:S01]  /*0fc0*/  S2UR UR36, SR_CTAID.Z ;  /* 0x00000000002479c3 */ /* 0x000e620000002700 */
[----:B---3--:R-:W-:Y:S02]  /*0fd0*/  ISETP.GE.AND P0, PT, R9, 0x1, PT ;  /* 0x000000010900780c */ /* 0x008fe40003f06270 */
[----:B------:R-:W-:Y:S01]  /*0fe0*/  I2FP.F32.U32 R2, R20 ;  /* 0x0000001400027245 */ /* 0x000fe20000201000 */
[----:B------:R-:W-:-:S04]  /*0ff0*/  FMUL R4, R4, UR8 ;  /* 0x0000000804047c20 */ /* 0x000fc80008400000 */
[----:B--2---:R-:W-:Y:S01]  /*1000*/  FMUL R2, R2, UR7 ;  /* 0x0000000702027c20 */ /* 0x004fe20008400000 */
[----:B------:R-:W2:Y:S01]  /*1010*/  F2I.U32.TRUNC.NTZ R68, R4 ;  /* 0x0000000400447305 */ /* 0x000ea2000020f000 */
[----:B------:R-:W3:Y:S07]  /*1020*/  LDCU UR7, c[0x0][0xb30] ;  /* 0x00016600ff0777ac */ /* 0x000eee0008000800 */
[----:B------:R-:W1:Y:S01]  /*1030*/  F2I.U32.TRUNC.NTZ R3, R2 ;  /* 0x0000000200037305 */ /* 0x000e62000020f000 */
[----:B--2---:R-:W-:-:S04]  /*1040*/  IMAD.MOV R68, RZ, RZ, -R68 ;  /* 0x000000ffff447224 */ /* 0x004fc800078e0a44 */
[----:B----4-:R-:W-:Y:S01]  /*1050*/  IMAD R68, R0, R68, R11 ;  /* 0x0000004400447224 */ /* 0x010fe200078e020b */
[----:B------:R-:W-:Y:S01]  /*1060*/  PRMT R0, RZ, 0x7610, R0 ;  /* 0x00007610ff007816 */ /* 0x000fe20000000000 */
[----:B---3--:R-:W-:Y:S01]  /*1070*/  UISETP.NE.AND UP3, UPT, UR7, 0x1, UPT ;  /* 0x000000010700788c */ /* 0x008fe2000bf65270 */
[----:B-1----:R-:W-:-:S05]  /*1080*/  IADD3 R3, PT, PT, -R3, RZ, RZ ;  /* 0x000000ff03037210 */ /* 0x002fca0007ffe1ff */
[----:B------:R-:W-:Y:S01]  /*1090*/  IMAD R66, R66, R3, R20 ;  /* 0x0000000342427224 */ /* 0x000fe200078e0214 */
[----:B------:R-:W-:Y:S06]  /*10a0*/  BRA.U UP4, `(.L_x_17) ;  /* 0x0000000104247547 */ /* 0x000fec000b800000 */
[----:B------:R-:W-:Y:S01]  /*10b0*/  ISETP.NE.AND P1, PT, R66, RZ, PT ;  /* 0x000000ff4200720c */ /* 0x000fe20003f25270 */
[----:B------:R-:W-:Y:S01]  /*10c0*/  IMAD.MOV.U32 R0, RZ, RZ, 0x3 ;  /* 0x00000003ff007424 */ /* 0x000fe200078e00ff */
[C---:B------:R-:W-:Y:S02]  /*10d0*/  LOP3.LUT R3, R68.reuse, 0xfffffffe, RZ, 0xc0, !PT ;  /* 0xfffffffe44037812 */ /* 0x040fe400078ec0ff */
[----:B------:R-:W-:Y:S02]  /*10e0*/  ISETP.LT.U32.OR P1, PT, R68, 0x2, !P1 ;  /* 0x000000024400780c */ /* 0x000fe40004f21470 */
[----:B------:R-:W-:Y:S02]  /*10f0*/  SHF.L.U32 R0, R0, R3, RZ ;  /* 0x0000000300007219 */ /* 0x000fe400000006ff */
[----:B------:R-:W-:Y:S02]  /*1100*/  SEL R5, RZ, 0x1, !P1 ;  /* 0x00000001ff057807 */ /* 0x000fe40004800000 */
[----:B------:R-:W-:-:S05]  /*1110*/  SEL R2, RZ, 0x2, !P1 ;  /* 0x00000002ff027807 */ /* 0x000fca0004800000 */
[----:B------:R-:W-:-:S05]  /*1120*/  IMAD.IADD R2, R5, 0x1, R2 ;  /* 0x0000000105027824 */ /* 0x000fca00078e0202 */
[----:B------:R-:W-:Y:S02]  /*1130*/  PRMT R8, R2, 0x7610, R8 ;  /* 0x0000761002087816 */ /* 0x000fe40000000008 */
.L_x_17:
[----:B------:R-:W-:Y:S05]  /*1140*/  @!P0 BRA `(.L_x_18) ;  /* 0x0000000000b88947 */ /* 0x000fea0003800000 */
[----:B------:R-:W1:Y:S01]  /*1150*/  LDC.64 R4, c[0x0][0xb18] ;  /* 0x0002c600ff047b82 */ /* 0x000e620000000a00 */
[----:B------:R-:W-:-:S07]  /*1160*/  ISETP.NE.AND P0, PT, R9, 0x1, PT ;  /* 0x000000010900780c */ /* 0x000fce0003f05270 */
[----:B------:R-:W2:Y:S08]  /*1170*/  LDC R14, c[0x0][0xb0c] ;  /* 0x0002c300ff0e7b82 */ /* 0x000eb00000000800 */
[----:B------:R-:W3:Y:S08]  /*1180*/  LDC R13, c[0x0][0x370] ;  /* 0x0000dc00ff0d7b82 */ /* 0x000ef00000000800 */
[----:B------:R-:W4:Y:S01]  /*1190*/  LDC R16, c[0x0][0x374] ;  /* 0x0000dd00ff107b82 */ /* 0x000f220000000800 */
[----:B-1----:R-:W-:-:S07]  /*11a0*/  ISETP.NE.AND P1, PT, R4, 0x1, PT ;  /* 0x000000010400780c */ /* 0x002fce0003f25270 */
[----:B------:R-:W3:Y:S01]  /*11b0*/  LDC.64 R6, c[0x0][0xb10] ;  /* 0x0002c400ff067b82 */ /* 0x000ee20000000a00 */
[----:B--2---:R-:W-:-:S07]  /*11c0*/  ISETP.NE.AND P2, PT, R14, 0x1, PT ;  /* 0x000000010e00780c */ /* 0x004fce0003f45270 */
[----:B------:R-:W1:Y:S08]  /*11d0*/  LDC R12, c[0x0][0xb20] ;  /* 0x0002c800ff0c7b82 */ /* 0x000e700000000800 */
[----:B------:R-:W2:Y:S01]  /*11e0*/  LDC.64 R2, c[0x0][0xb28] ;  /* 0x0002ca00ff027b82 */ /* 0x000ea20000000a00 */
[----:B----4-:R-:W-:-:S04]  /*11f0*/  IMAD.HI.U32 R15, R16, R5, RZ ;  /* 0x00000005100f7227 */ /* 0x010fc800078e00ff */
[----:B------:R-:W-:-:S04]  /*1200*/  IMAD.HI.U32 R5, R20, R5, RZ ;  /* 0x0000000514057227 */ /* 0x000fc800078e00ff */
[----:B---3--:R-:W-:-:S04]  /*1210*/  IMAD.HI.U32 R18, R13, R6, RZ ;  /* 0x000000060d127227 */ /* 0x008fc800078e00ff */
[C---:B------:R-:W-:Y:S01]  /*1220*/  IMAD.HI.U32 R22, R11.reuse, R6, RZ ;  /* 0x000000060b167227 */ /* 0x040fe200078e00ff */
[-C--:B------:R-:W-:Y:S02]  /*1230*/  @P2 SHF.R.U32.HI R13, RZ, R7.reuse, R18 ;  /* 0x00000007ff0d2219 */ /* 0x080fe40000011612 */
[-C--:B-1----:R-:W-:Y:S02]  /*1240*/  @P1 SHF.R.U32.HI R16, RZ, R12.reuse, R15 ;  /* 0x0000000cff101219 */ /* 0x082fe4000001160f */
[----:B------:R-:W-:Y:S02]  /*1250*/  SHF.R.U32.HI R5, RZ, R12, R5 ;  /* 0x0000000cff057219 */ /* 0x000fe40000011605 */
[----:B------:R-:W-:Y:S02]  /*1260*/  SHF.R.U32.HI R22, RZ, R7, R22 ;  /* 0x00000007ff167219 */ /* 0x000fe40000011616 */
[----:B------:R-:W-:Y:S01]  /*1270*/  SEL R5, R20, R5, !P1 ;  /* 0x0000000514057207 */ /* 0x000fe20004800000 */
[----:B--2---:R-:W-:Y:S01]  /*1280*/  IMAD.HI.U32 R18, R16, R2, RZ ;  /* 0x0000000210127227 */ /* 0x004fe200078e00ff */
[----:B------:R-:W-:-:S02]  /*1290*/  SEL R21, R11, R22, !P2 ;  /* 0x000000160b157207 */ /* 0x000fc40005000000 */
[----:B------:R-:W-:Y:S01]  /*12a0*/  IADD3 R7, PT, PT, -R5, RZ, RZ ;  /* 0x000000ff05077210 */ /* 0x000fe20007ffe1ff */
[----:B------:R-:W-:Y:S01]  /*12b0*/  IMAD.HI.U32 R6, R13, R2, RZ ;  /* 0x000000020d067227 */ /* 0x000fe200078e00ff */
[----:B------:R-:W-:-:S03]  /*12c0*/  @P0 SHF.R.U32.HI R16, RZ, R3, R18 ;  /* 0x00000003ff100219 */ /* 0x000fc60000011612 */
[----:B------:R-:W-:Y:S01]  /*12d0*/  IMAD R7, R4, R7, R20 ;  /* 0x0000000704077224 */ /* 0x000fe200078e0214 */
[----:B------:R-:W-:Y:S01]  /*12e0*/  @P0 SHF.R.U32.HI R13, RZ, R3, R6 ;  /* 0x00000003ff0d0219 */ /* 0x000fe20000011606 */
[----:B------:R-:W-:-:S04]  /*12f0*/  IMAD R16, R16, R9, RZ ;  /* 0x0000000910107224 */ /* 0x000fc800078e02ff */
[----:B------:R-:W-:Y:S01]  /*1300*/  IMAD R6, R13, R9, RZ ;  /* 0x000000090d067224 */ /* 0x000fe200078e02ff */
[----:B------:R-:W-:-:S04]  /*1310*/  ISETP.GE.AND P1, PT, R5, R16, PT ;  /* 0x000000100500720c */ /* 0x000fc80003f26270 */
[----:B------:R-:W-:Y:S01]  /*1320*/  ISETP.GE.OR P1, PT, R21, R6, P1 ;  /* 0x000000061500720c */ /* 0x000fe20000f26670 */
[----:B------:R-:W-:-:S05]  /*1330*/  IMAD.HI.U32 R6, R5, R2, RZ ;  /* 0x0000000205067227 */ /* 0x000fca00078e00ff */
[----:B------:R-:W-:-:S04]  /*1340*/  SHF.R.U32.HI R6, RZ, R3, R6 ;  /* 0x00000003ff067219 */ /* 0x000fc80000011606 */
[----:B------:R-:W-:-:S03]  /*1350*/  SEL R6, R5, R6, !P0 ;  /* 0x0000000605067207 */ /* 0x000fc60004000000 */
[----:B------:R-:W-:Y:S01]  /*1360*/  @!P1 IMAD.HI.U32 R12, R21, R2, RZ ;  /* 0x00000002150c9227 */ /* 0x000fe200078e00ff */
[----:B------:R-:W-:-:S04]  /*1370*/  IADD3 R2, PT, PT, -R6, RZ, RZ ;  /* 0x000000ff06027210 */ /* 0x000fc80007ffe1ff */
[----:B------:R-:W-:Y:S01]  /*1380*/  @!P1 SHF.R.U32.HI R12, RZ, R3, R12 ;  /* 0x00000003ff0c9219 */ /* 0x000fe2000001160c */
[----:B------:R-:W-:-:S03]  /*1390*/  IMAD R2, R9, R2, R5 ;  /* 0x0000000209027224 */ /* 0x000fc600078e0205 */
[----:B------:R-:W-:-:S05]  /*13a0*/  @!P1 SEL R3, R21, R12, !P0 ;  /* 0x0000000c15039207 */ /* 0x000fca0004000000 */
[--C-:B------:R-:W-:Y:S02]  /*13b0*/  @!P1 IMAD.IADD R6, R6, 0x1, -R3.reuse ;  /* 0x0000000106069824 */ /* 0x100fe400078e0a03 */
[----:B------:R-:W-:Y:S01]  /*13c0*/  @!P1 IMAD R3, R2, R13, R3 ;  /* 0x0000000d02039224 */ /* 0x000fe200078e0203 */
[----:B------:R-:W-:Y:S01]  /*13d0*/  IADD3 R2, PT, PT, -R21, RZ, RZ ;  /* 0x000000ff15027210 */ /* 0x000fe20007ffe1ff */
[----:B------:R-:W-:Y:S02]  /*13e0*/  @!P1 IMAD R5, R6, R9, R21 ;  /* 0x0000000906059224 */ /* 0x000fe400078e0215 */
[----:B------:R-:W-:Y:S02]  /*13f0*/  @!P1 IMAD.MOV.U32 R21, RZ, RZ, R3 ;  /* 0x000000ffff159224 */ /* 0x000fe400078e0003 */
[----:B------:R-:W-:Y:S02]  /*1400*/  IMAD R2, R14, R2, R11 ;  /* 0x000000020e027224 */ /* 0x000fe400078e020b */
[----:B------:R-:W-:-:S02]  /*1410*/  IMAD R20, R5, R4, R7 ;  /* 0x0000000405147224 */ /* 0x000fc400078e0207 */
[----:B------:R-:W-:Y:S02]  /*1420*/  IMAD R21, R21, R14, R2 ;  /* 0x0000000e15157224 */ /* 0x000fe400078e0202 */
.L_x_18:
[----:B------:R-:W-:Y:S05]  /*1430*/  BRA.U UP3, `(.L_x_19) ;  /* 0x0000000103407547 */ /* 0x000fea000b800000 */
[----:B------:R-:W1:Y:S08]  /*1440*/  LDC.64 R4, c[0x0][0xb10] ;  /* 0x0002c400ff047b82 */ /* 0x000e700000000a00 */
[----:B------:R-:W2:Y:S08]  /*1450*/  LDC.64 R2, c[0x0][0xb18] ;  /* 0x0002c600ff027b82 */ /* 0x000eb00000000a00 */
[----:B------:R-:W3:Y:S08]  /*1460*/  LDC R6, c[0x0][0xb20] ;  /* 0x0002c800ff067b82 */ /* 0x000ef00000000800 */
[----:B------:R-:W4:Y:S01]  /*1470*/  LDC R12, c[0x0][0xb0c] ;  /* 0x0002c300ff0c7b82 */ /* 0x000f220000000800 */
[----:B-1----:R-:W-:-:S05]  /*1480*/  IMAD.HI.U32 R4, R21, R4, RZ ;  /* 0x0000000415047227 */ /* 0x002fca00078e00ff */
[----:B------:R-:W-:Y:S01]  /*1490*/  SHF.R.U32.HI R4, RZ, R5, R4 ;  /* 0x00000005ff047219 */ /* 0x000fe20000011604 */
[----:B--2---:R-:W-:Y:S01]  /*14a0*/  IMAD.HI.U32 R3, R20, R3, RZ ;  /* 0x0000000314037227 */ /* 0x004fe200078e00ff */
[----:B------:R-:W-:-:S04]  /*14b0*/  ISETP.NE.AND P0, PT, R2, 0x1, PT ;  /* 0x000000010200780c */ /* 0x000fc80003f05270 */
[----:B---3--:R-:W-:-:S04]  /*14c0*/  SHF.R.U32.HI R3, RZ, R6, R3 ;  /* 0x00000006ff037219 */ /* 0x008fc80000011603 */
[----:B------:R-:W-:Y:S02]  /*14d0*/  SEL R3, R20, R3, !P0 ;  /* 0x0000000314037207 */ /* 0x000fe40004000000 */
[----:B----4-:R-:W-:-:S04]  /*14e0*/  ISETP.NE.AND P1, PT, R12, 0x1, PT ;  /* 0x000000010c00780c */ /* 0x010fc80003f25270 */
[----:B------:R-:W-:-:S05]  /*14f0*/  SEL R6, R21, R4, !P1 ;  /* 0x0000000415067207 */ /* 0x000fca0004800000 */
[----:B------:R-:W-:Y:S02]  /*1500*/  IMAD.IADD R4, R3, 0x1, -R6 ;  /* 0x0000000103047824 */ /* 0x000fe400078e0a06 */
[----:B------:R-:W-:Y:S02]  /*1510*/  IMAD.IADD R3, R6, 0x1, -R3 ;  /* 0x0000000106037824 */ /* 0x000fe400078e0a03 */
[----:B------:R-:W-:Y:S02]  /*1520*/  IMAD R21, R4, R12, R21 ;  /* 0x0000000c04157224 */ /* 0x000fe400078e0215 */
[----:B------:R-:W-:Y:S02]  /*1530*/  IMAD R20, R3, R2, R20 ;  /* 0x0000000203147224 */ /* 0x000fe400078e0214 */
.L_x_19:
[----:B------:R-:W-:Y:S05]  /*1540*/  BRA.U !UP1, `(.L_x_20) ;  /* 0x00000001090c7547 */ /* 0x000fea000b800000 */
[----:B------:R-:W-:Y:S01]  /*1550*/  UCGABAR_WAIT ;  /* 0x0000000000007dc7 */ /* 0x000fe20008000000 */
[----:B------:R-:W-:Y:S01]  /*1560*/  CCTL.IVALL ;  /* 0x00000000ff00798f */ /* 0x000fe20002000000 */
[----:B------:R-:W-:Y:S05]  /*1570*/  BRA `(.L_x_21) ;  /* 0x0000000000047947 */ /* 0x000fea0003800000 */
.L_x_20:
[----:B------:R-:W-:Y:S06]  /*1580*/  BAR.SYNC.DEFER_BLOCKING 0x0 ;  /* 0x0000000000007b1d */ /* 0x000fec0000010000 */
.L_x_21:
[----:B------:R-:W-:Y:S05]  /*1590*/  BRA.U UP2, `(.L_x_22) ;  /* 0x0000001102dc7547 */ /* 0x000fea000b800000 */
[----:B------:R-:W1:Y:S01]  /*15a0*/  LDCU UR4, c[0x0][0x38c] ;  /* 0x00007180ff0477ac */ /* 0x000e620008000800 */
[----:B------:R-:W2:Y:S01]  /*15b0*/  LDC R9, c[0x0][0x370] ;  /* 0x0000dc00ff097b82 */ /* 0x000ea20000000800 */
[C---:B------:R-:W-:Y:S01]  /*15c0*/  IMAD.SHL.U32 R17, R11.reuse, 0x40, RZ ;  /* 0x000000400b117824 */ /* 0x040fe200078e00ff */
[----:B------:R-:W-:Y:S01]  /*15d0*/  PLOP3.LUT P1, PT, PT, PT, UP5, 0x80, 0x8 ;  /* 0x000000000008781c */ /* 0x000fe20003f2f058 */
[----:B------:R-:W-:Y:S01]  /*15e0*/  HFMA2 R15, -RZ, RZ, 0, 5.9604644775390625e-08 ;  /* 0x00000001ff0f7431 */ /* 0x000fe200000001ff */
[----:B------:R-:W-:Y:S01]  /*15f0*/  UISETP.NE.AND UP1, UPT, UR10, URZ, UPT ;  /* 0x000000ff0a00728c */ /* 0x000fe2000bf25270 */
[----:B------:R-:W-:Y:S01]  /*1600*/  HFMA2 R12, -RZ, RZ, 0, 0 ;  /* 0x00000000ff0c7431 */ /* 0x000fe200000001ff */
[----:B------:R-:W-:Y:S01]  /*1610*/  ISETP.NE.AND P4, PT, R10, RZ, P5 ;  /* 0x000000ff0a00720c */ /* 0x000fe20002f85270 */
[----:B------:R-:W-:Y:S01]  /*1620*/  IMAD.SHL.U32 R16, R11, 0x80, RZ ;  /* 0x000000800b107824 */ /* 0x000fe200078e00ff */
[----:B------:R-:W3:Y:S01]  /*1630*/  LDC R0, c[0x0][0x374] ;  /* 0x0000dd00ff007b82 */ /* 0x000ee20000000800 */
[----:B------:R-:W-:Y:S01]  /*1640*/  PLOP3.LUT P1, PT, P1, PT, PT, 0x8, 0x80 ;  /* 0x000000000080781c */ /* 0x000fe20000f2e170 */
[----:B------:R-:W-:Y:S01]  /*1650*/  IMAD.MOV.U32 R14, RZ, RZ, RZ ;  /* 0x000000ffff0e7224 */ /* 0x000fe200078e00ff */
[----:B------:R-:W-:Y:S01]  /*1660*/  MOV R8, 0x1 ;  /* 0x0000000100087802 */ /* 0x000fe20000000f00 */
[----:B------:R-:W-:Y:S01]  /*1670*/  IMAD.MOV.U32 R10, RZ, RZ, RZ ;  /* 0x000000ffff0a7224 */ /* 0x000fe200078e00ff */
[----:B------:R-:W-:Y:S01]  /*1680*/  LOP3.LUT R17, R17, 0x40, RZ, 0xc0, !PT ;  /* 0x0000004011117812 */ /* 0x000fe200078ec0ff */
[----:B------:R-:W4:Y:S01]  /*1690*/  LDCU.64 UR14, c[0x0][0x348] ;  /* 0x00006900ff0e77ac */ /* 0x000f220008000a00 */
[----:B-1----:R-:W-:-:S02]  /*16a0*/  UIADD3 UR5, UPT, UPT, UR4, 0x1f, URZ ;  /* 0x0000001f04057890 */ /* 0x002fc4000fffe0ff */
[----:B------:R-:W-:Y:S02]  /*16b0*/  USEL UR22, UR6, 0x2, UP1 ;  /* 0x0000000206167887 */ /* 0x000fe40008800000 */
[----:B------:R-:W-:Y:S01]  /*16c0*/  USHF.R.S32.HI UR7, URZ, 0x1f, UR5 ;  /* 0x0000001fff077899 */ /* 0x000fe20008011405 */
[----:B------:R-:W-:-:S03]  /*16d0*/  UMOV UR23, URZ ;  /* 0x000000ff00177c82 */ /* 0x000fc60008000000 */
[----:B------:R-:W-:Y:S02]  /*16e0*/  ULEA.HI UR7, UR7, UR5, URZ, 0x5 ;  /* 0x0000000507077291 */ /* 0x000fe4000f8f28ff */
[----:B------:R-:W-:Y:S02]  /*16f0*/  UIADD3 UR5, UPT, UPT, UR4, -0x1, URZ ;  /* 0xffffffff04057890 */ /* 0x000fe4000fffe0ff */
[----:B------:R-:W-:Y:S02]  /*1700*/  USHF.R.S32.HI UR7, URZ, 0x5, UR7 ;  /* 0x00000005ff077899 */ /* 0x000fe40008011407 */
[----:B------:R-:W-:Y:S02]  /*1710*/  UISETP.GE.U32.AND UP2, UPT, UR5, -0x3f, UPT ;  /* 0xffffffc10500788c */ /* 0x000fe4000bf46070 */
[----:B------:R-:W-:Y:S02]  /*1720*/  UISETP.LT.U32.AND UP0, UPT, UR7, 0x5, UPT ;  /* 0x000000050700788c */ /* 0x000fe4000bf01070 */
[----:B------:R-:W-:-:S02]  /*1730*/  UIADD3 UR4, UPT, UPT, UR4, 0x3e, URZ ;  /* 0x0000003e04047890 */ /* 0x000fc4000fffe0ff */
[----:B------:R-:W-:-:S04]  /*1740*/  USEL UR5, UR7, 0x5, UP0 ;  /* 0x0000000507057887 */ /* 0x000fc80008000000 */
[----:B------:R-:W-:Y:S02]  /*1750*/  UIADD3 UR21, UPT, UPT, UR5, -0x1, URZ ;  /* 0xffffffff05157890 */ /* 0x000fe4000fffe0ff */
[----:B------:R-:W-:Y:S02]  /*1760*/  @UP2 UIADD3 UR21, UPT, UPT, UR5, URZ, URZ ;  /* 0x000000ff05152290 */ /* 0x000fe4000fffe0ff */
[----:B------:R-:W-:Y:S02]  /*1770*/  UIADD3 UR24, UPT, UPT, UR7, -UR5, URZ ;  /* 0x8000000507187290 */ /* 0x000fe4000fffe0ff */
[----:B------:R-:W-:Y:S02]  /*1780*/  UIADD3 UR13, UPT, UPT, UR21, 0x1, URZ ;  /* 0x00000001150d7890 */ /* 0x000fe4000fffe0ff */
[----:B--2-4-:R-:W-:-:S12]  /*1790*/  UIADD3 UR21, UPT, UPT, -UR21, URZ, URZ ;  /* 0x000000ff15157290 */ /* 0x014fd8000fffe1ff */
.L_x_42:
[----:B------:R-:W-:Y:S01]  /*17a0*/  UISETP.NE.AND UP0, UPT, UR37, URZ, UPT ;  /* 0x000000ff2500728c */ /* 0x000fe2000bf05270 */
[----:B------:R-:W1:Y:S08]  /*17b0*/  S2UR UR37, SR_CgaCtaId ;  /* 0x00000000002579c3 */ /* 0x000e700000008800 */
[----:B------:R-:W-:Y:S05]  /*17c0*/  BRA.U UP0, `(.L_x_23) ;  /* 0x0000000100347547 */ /* 0x000fea000b800000 */
[----:B------:R-:W2:Y:S01]  /*17d0*/  S2R R2, SR_CgaCtaId ;  /* 0x0000000000027919 */ /* 0x000ea20000008800 */
[----:B------:R-:W-:-:S04]  /*17e0*/  MOV R3, 0x400 ;  /* 0x0000040000037802 */ /* 0x000fc80000000f00 */
[----:B--2---:R-:W-:Y:S02]  /*17f0*/  LEA R3, R2, R3, 0x18 ;  /* 0x0000000302037211 */ /* 0x004fe400078ec0ff */
[----:B------:R-:W-:-:S03]  /*1800*/  SHF.L.U32 R2, R8, 0x1f, RZ ;  /* 0x0000001f08027819 */ /* 0x000fc600000006ff */
[----:B------:R-:W-:-:S04]  /*1810*/  IMAD R3, R10, 0x8, R3 ;  /* 0x000000080a037824 */ /* 0x000fc800078e0203 */
[----:B------:R-:W2:Y:S02]  /*1820*/  SYNCS.PHASECHK.TRANS64.TRYWAIT P0, [R3+URZ+0x110], R2 ;  /* 0x00011002030075a7 */ /* 0x000ea400080011ff */
[----:B--2---:R-:W-:Y:S05]  /*1830*/  @!P0 BRA `(.L_x_24) ;  /* 0x0000009c00648947 */ /* 0x004fea0003800000 */
.L_x_186:
[----:B------:R-:W-:Y:S01]  /*1840*/  VIADD R10, R10, 0x1 ;  /* 0x000000010a0a7836 */ /* 0x000fe20000000000 */
[----:B------:R2:W-:Y:S04]  /*1850*/  SYNCS.ARRIVE.TRANS64.A1T0 RZ, [R3+URZ+0x100], RZ ;  /* 0x000100ff03ff79a7 */ /* 0x0005e800081000ff */
[----:B------:R-:W-:-:S04]  /*1860*/  ISETP.NE.AND P0, PT, R10, 0x2, PT ;  /* 0x000000020a00780c */ /* 0x000fc80003f05270 */
[----:B------:R-:W-:Y:S02]  /*1870*/  SEL R10, R10, RZ, P0 ;  /* 0x000000ff0a0a7207 */ /* 0x000fe40000000000 */
[----:B--2---:R-:W-:-:S04]  /*1880*/  SEL R3, RZ, 0x1, P0 ;  /* 0x00000001ff037807 */ /* 0x004fc80000000000 */
[----:B------:R-:W-:-:S07]  /*1890*/  LOP3.LUT R8, R8, R3, RZ, 0x3c, !PT ;  /* 0x0000000308087212 */ /* 0x000fce00078e3cff */
.L_x_23:
[----:B------:R-:W-:Y:S01]  /*18a0*/  UMOV UR6, 0x400 ;  /* 0x0000040000067882 */ /* 0x000fe20000000000 */
[----:B------:R-:W-:Y:S01]  /*18b0*/  LEA.HI R3, R21, R21, RZ, 0x1 ;  /* 0x0000001515037211 */ /* 0x000fe200078f08ff */
[----:B-1----:R-:W-:Y:S01]  /*18c0*/  ULEA UR6, UR37, UR6, 0x18 ;  /* 0x0000000625067291 */ /* 0x002fe2000f8ec0ff */
[----:B------:R-:W-:Y:S01]  /*18d0*/  SHF.L.U32 R2, R15, 0x1f, RZ ;  /* 0x0000001f0f027819 */ /* 0x000fe200000006ff */
[----:B------:R-:W-:Y:S01]  /*18e0*/  UISETP.GE.U32.AND UP0, UPT, UR4, 0x3f, UPT ;  /* 0x0000003f0400788c */ /* 0x000fe2000bf06070 */
[----:B------:R-:W-:Y:S01]  /*18f0*/  R2UR UR35, R16 ;  /* 0x00000000102372ca */ /* 0x000fe200000e0000 */
[----:B------:R-:W-:Y:S01]  /*1900*/  ULEA UR8, UR23, UR6, 0x3 ;  /* 0x0000000617087291 */ /* 0x000fe2000f8e18ff */
[----:B------:R-:W-:Y:S01]  /*1910*/  IMAD.SHL.U32 R3, R3, 0x80, RZ ;  /* 0x0000008003037824 */ /* 0x000fe200078e00ff */
[----:B------:R-:W-:Y:S01]  /*1920*/  R2UR UR11, R17 ;  /* 0x00000000110b72ca */ /* 0x000fe200000e0000 */
[----:B------:R-:W-:-:S03]  /*1930*/  UMOV UR25, URZ ;  /* 0x000000ff00197c82 */ /* 0x000fc60008000000 */
[----:B------:R-:W-:-:S03]  /*1940*/  LOP3.LUT R3, R3, 0xffffff00, RZ, 0xc0, !PT ;  /* 0xffffff0003037812 */ /* 0x000fc600078ec0ff */
[----:B------:R1:W2:Y:S01]  /*1950*/  SYNCS.PHASECHK.TRANS64.TRYWAIT P0, [UR8+0x28], R2 ;  /* 0x00002802ff0075a7 */ /* 0x0002a20008001108 */
[----:B------:R-:W-:Y:S02]  /*1960*/  R2UR UR9, R3 ;  /* 0x00000000030972ca */ /* 0x000fe400000e0000 */
[----:B------:R-:W-:-:S11]  /*1970*/  R2UR UR8, R20 ;  /* 0x00000000140872ca */ /* 0x000fd600000e0000 */
[----:B------:R-:W-:Y:S02]  /*1980*/  ULOP3.LUT UR35, UR9, 0x80, UR35, 0xf8, !UPT ;  /* 0x0000008009237892 */ /* 0x000fe4000f8ef823 */
[----:B------:R-:W-:Y:S01]  /*1990*/  ULEA UR11, UR8, UR11, 0x7 ;  /* 0x0000000b080b7291 */ /* 0x000fe2000f8e38ff */
[----:B------:R-:W-:Y:S11]  /*19a0*/  BRA.U !UP0, `(.L_x_25) ;  /* 0x0000000108c07547 */ /* 0x000ff6000b800000 */
[----:B------:R-:W-:Y:S01]  /*19b0*/  UMOV UR16, UR21 ;  /* 0x0000001500107c82 */ /* 0x000fe20008000000 */
[----:B------:R-:W-:Y:S01]  /*19c0*/  UMOV UR17, UR23 ;  /* 0x0000001700117c82 */ /* 0x000fe20008000000 */
[----:B------:R-:W-:-:S05]  /*19d0*/  UMOV UR34, URZ ;  /* 0x000000ff00227c82 */ /* 0x000fca0008000000 */
.L_x_31:
[----:B------:R-:W-:Y:S01]  /*19e0*/  ULEA UR33, UR17, UR6, 0x3 ;  /* 0x0000000611217291 */ /* 0x000fe2000f8e18ff */
[----:B------:R-:W-:Y:S01]  /*19f0*/  @P5 MOV R3, 0xc000 ;  /* 0x0000c00000035802 */ /* 0x000fe20000000f00 */
[----:B-12-4-:R-:W-:Y:S10]  /*1a00*/  @P0 BRA `(.L_x_26) ;  /* 0x00000000000c0947 */ /* 0x016ff40003800000 */
[----:B------:R-:W-:-:S04]  /*1a10*/  SHF.L.U32 R5, R15, 0x1f, RZ ;  /* 0x0000001f0f057819 */ /* 0x000fc800000006ff */
[----:B------:R-:W2:Y:S02]  /*1a20*/  SYNCS.PHASECHK.TRANS64.TRYWAIT P0, [UR33+0x28], R5 ;  /* 0x00002805ff0075a7 */ /* 0x000ea40008001121 */
[----:B--2---:R-:W-:Y:S05]  /*1a30*/  @!P0 BRA `(.L_x_27) ;  /* 0x0000009800f88947 */ /* 0x004fea0003800000 */
.L_x_26:
[----:B------:R2:W-:Y:S01]  /*1a40*/  @P5 SYNCS.ARRIVE.TRANS64 RZ, [UR33], R3 ;  /* 0x00000003ffff59a7 */ /* 0x0005e20008000021 */
[----:B------:R-:W-:Y:S02]  /*1a50*/  ULOP3.LUT UR8, UR22, 0x2, URZ, 0xfc, !UPT ;  /* 0x0000000216087892 */ /* 0x000fe4000f8efcff */
[----:B------:R-:W-:Y:S02]  /*1a60*/  UIADD3 UR16, UPT, UPT, UR16, 0x1, URZ ;  /* 0x0000000110107890 */ /* 0x000fe4000fffe0ff */
[----:B------:R-:W-:Y:S02]  /*1a70*/  UISETP.NE.AND UP0, UPT, UR8, 0x2, UPT ;  /* 0x000000020800788c */ /* 0x000fe4000bf05270 */
[----:B------:R-:W-:-:S07]  /*1a80*/  UISETP.NE.AND UP2, UPT, UR16, 0x1, UPT ;  /* 0x000000011000788c */ /* 0x000fce000bf45270 */
[----:B------:R-:W-:Y:S05]  /*1a90*/  BRA.U UP0, `(.L_x_28) ;  /* 0x0000000100047547 */ /* 0x000fea000b800000 */
[----:B------:R-:W-:Y:S05]  /*1aa0*/  BPT.TRAP 0x1 ;  /* 0x000000040000795c */ /* 0x000fea0000300000 */
.L_x_28:
[----:B------:R-:W-:Y:S04]  /*1ab0*/  BSSY.RECONVERGENT B0, `(.L_x_29) ;  /* 0x0000003000007945 */ /* 0x000fe80003800200 */
[----:B------:R-:W-:Y:S05]  /*1ac0*/  @!P4 BRA `(.L_x_30) ;  /* 0x000000000004c947 */ /* 0x000fea0003800000 */
[----:B------:R-:W-:Y:S05]  /*1ad0*/  BPT.TRAP 0x1 ;  /* 0x000000040000795c */ /* 0x000fea0000300000 */
.L_x_30:
[----:B------:R-:W-:Y:S05]  /*1ae0*/  BSYNC.RECONVERGENT B0 ;  /* 0x0000000000007941 */ /* 0x000fea0003800200 */
.L_x_29:
[----:B------:R-:W-:Y:S02]  /*1af0*/  UIADD3 UR23, UPT, UPT, UR17, 0x1, URZ ;  /* 0x0000000111177890 */ /* 0x000fe4000fffe0ff */
[----:B------:R-:W-:Y:S02]  /*1b00*/  ULEA UR32, UR17, UR6, 0xe ;  /* 0x0000000611207291 */ /* 0x000fe4000f8e70ff */
[----:B------:R-:W-:Y:S02]  /*1b10*/  UISETP.NE.AND UP0, UPT, UR23, 0x5, UPT ;  /* 0x000000051700788c */ /* 0x000fe4000bf05270 */
[----:B------:R-:W-:Y:S02]  /*1b20*/  UIADD3 UR28, UP1, UPT, UR14, 0x80, URZ ;  /* 0x000000800e1c7890 */ /* 0x000fe4000ff3e0ff */
[----:B------:R-:W-:Y:S02]  /*1b30*/  USEL UR9, URZ, 0x1, UP0 ;  /* 0x00000001ff097887 */ /* 0x000fe40008000000 */
[----:B------:R-:W-:-:S02]  /*1b40*/  USEL UR23, UR23, URZ, UP0 ;  /* 0x000000ff17177287 */ /* 0x000fc40008000000 */
[----:B------:R-:W-:Y:S02]  /*1b50*/  UIADD3 UR26, UP0, UPT, UR14, 0x180, URZ ;  /* 0x000001800e1a7890 */ /* 0x000fe4000ff1e0ff */
[----:B------:R-:W-:Y:S01]  /*1b60*/  ULEA UR8, UR23, UR6, 0x3 ;  /* 0x0000000617087291 */ /* 0x000fe2000f8e18ff */
[----:B------:R-:W-:Y:S01]  /*1b70*/  LOP3.LUT R15, R15, UR9, RZ, 0x3c, !PT ;  /* 0x000000090f0f7c12 */ /* 0x000fe2000f8e3cff */
[----:B------:R-:W-:Y:S02]  /*1b80*/  ULOP3.LUT UR33, UR33, 0xfefffff8, URZ, 0xc0, !UPT ;  /* 0xfefffff821217892 */ /* 0x000fe4000f8ec0ff */
[----:B------:R-:W-:Y:S01]  /*1b90*/  UIADD3.X UR29, UPT, UPT, URZ, UR15, URZ, UP1, !UPT ;  /* 0x0000000fff1d7290 */ /* 0x000fe20008ffe4ff */
[----:B-1----:R-:W-:Y:S01]  /*1ba0*/  SHF.L.U32 R2, R15, 0x1f, RZ ;  /* 0x0000001f0f027819 */ /* 0x002fe200000006ff */
[----:B------:R-:W-:Y:S02]  /*1bb0*/  UIADD3 UR32, UPT, UPT, UR32, 0x8400, URZ ;  /* 0x0000840020207890 */ /* 0x000fe4000fffe0ff */
[----:B------:R-:W-:Y:S01]  /*1bc0*/  UIADD3.X UR27, UPT, UPT, URZ, UR15, URZ, UP0, !UPT ;  /* 0x0000000fff1b7290 */ /* 0x000fe200087fe4ff */
[----:B------:R4:W1:Y:S01]  /*1bd0*/  SYNCS.PHASECHK.TRANS64.TRYWAIT P0, [UR8+0x28], R2 ;  /* 0x00002802ff0075a7 */ /* 0x0008620008001108 */
[----:B------:R-:W-:Y:S01]  /*1be0*/  ULEA UR8, UR17, UR6, 0xd ;  /* 0x0000000611087291 */ /* 0x000fe2000f8e68ff */
[----:B------:R-:W-:Y:S01]  /*1bf0*/  UMOV UR18, 0x0 ;  /* 0x0000000000127882 */ /* 0x000fe20000000000 */
[----:B------:R-:W-:-:S02]  /*1c00*/  UMOV UR19, 0x10000000 ;  /* 0x1000000000137882 */ /* 0x000fc40000000000 */
[----:B------:R-:W-:Y:S01]  /*1c10*/  UIADD3 UR8, UPT, UPT, UR8, 0x1c400, URZ ;  /* 0x0001c40008087890 */ /* 0x000fe2000fffe0ff */
[----:B------:R2:W-:Y:S01]  /*1c20*/  UTMALDG.3D.2CTA [UR32], [UR28], desc[UR18] ;  /* 0x000012201c0075b4 */ /* 0x0005e20008211000 */
[----:B------:R-:W-:Y:S01]  /*1c30*/  UMOV UR10, UR34 ;  /* 0x00000022000a7c82 */ /* 0x000fe20008000000 */
[----:B------:R-:W-:Y:S01]  /*1c40*/  UMOV UR12, UR36 ;  /* 0x00000024000c7c82 */ /* 0x000fe20008000000 */
[----:B------:R-:W-:Y:S01]  /*1c50*/  UMOV UR9, UR33 ;  /* 0x0000002100097c82 */ /* 0x000fe20008000000 */
[----:B------:R-:W-:Y:S01]  /*1c60*/  UMOV UR25, UR13 ;  /* 0x0000000d00197c82 */ /* 0x000fe20008000000 */
[----:B------:R-:W-:-:S03]  /*1c70*/  UMOV UR17, UR23 ;  /* 0x0000001700117c82 */ /* 0x000fc60008000000 */
[----:B------:R4:W-:Y:S01]  /*1c80*/  UTMALDG.3D.2CTA [UR8], [UR26], desc[UR18] ;  /* 0x000012081a0075b4 */ /* 0x0009e20008211000 */
[----:B--2---:R-:W-:Y:S01]  /*1c90*/  UIADD3 UR34, UPT, UPT, UR34, 0x20, URZ ;  /* 0x0000002022227890 */ /* 0x004fe2000fffe0ff */
[----:B------:R-:W-:Y:S11]  /*1ca0*/  BRA.U UP2, `(.L_x_31) ;  /* 0xfffffffd024c7547 */ /* 0x000ff6000b83ffff */
.L_x_25:
[----:B----4-:R-:W-:Y:S01]  /*1cb0*/  ULEA UR8, UR23, UR6, 0x3 ;  /* 0x0000000617087291 */ /* 0x010fe2000f8e18ff */
[----:B-1----:R-:W-:Y:S01]  /*1cc0*/  SHF.L.U32 R2, R15, 0x1f, RZ ;  /* 0x0000001f0f027819 */ /* 0x002fe200000006ff */
[----:B------:R-:W-:Y:S01]  /*1cd0*/  @!P1 SYNCS.ARRIVE.TRANS64.A1T0 RZ, [UR6+0x98], RZ ;  /* 0x000098ffffff99a7 */ /* 0x000fe20008100006 */
[----:B------:R-:W-:-:S06]  /*1ce0*/  UISETP.GT.AND UP0, UPT, UR7, UR5, UPT ;  /* 0x000000050700728c */ /* 0x000fcc000bf04270 */
[----:B--2---:R1:W2:Y:S03]  /*1cf0*/  SYNCS.PHASECHK.TRANS64.TRYWAIT P0, [UR8+0x28], R2 ;  /* 0x00002802ff0075a7 */ /* 0x0042a60008001108 */
[----:B------:R-:W-:Y:S05]  /*1d00*/  BRA.U !UP0, `(.L_x_32) ;  /* 0x0000000108c07547 */ /* 0x000fea000b800000 */
[----:B------:R-:W-:Y:S01]  /*1d10*/  UIADD3 UR26, UPT, UPT, UR24, UR25, URZ ;  /* 0x00000019181a7290 */ /* 0x000fe2000fffe0ff */
[----:B------:R-:W-:-:S11]  /*1d20*/  UMOV UR27, UR23 ;  /* 0x00000017001b7c82 */ /* 0x000fd60008000000 */
.L_x_38:
[----:B------:R-:W-:Y:S01]  /*1d30*/  ULEA UR17, UR27, UR6, 0x3 ;  /* 0x000000061b117291 */ /* 0x000fe2000f8e18ff */
[----:B--2---:R-:W-:Y:S01]  /*1d40*/  @P5 MOV R3, 0xc000 ;  /* 0x0000c00000035802 */ /* 0x004fe20000000f00 */
[----:B-12---:R-:W-:Y:S10]  /*1d50*/  @P0 BRA `(.L_x_33) ;  /* 0x00000000000c0947 */ /* 0x006ff40003800000 */
[----:B------:R-:W-:-:S04]  /*1d60*/  SHF.L.U32 R5, R15, 0x1f, RZ ;  /* 0x0000001f0f057819 */ /* 0x000fc800000006ff */
[----:B------:R-:W2:Y:S02]  /*1d70*/  SYNCS.PHASECHK.TRANS64.TRYWAIT P0, [UR17+0x28], R5 ;  /* 0x00002805ff0075a7 */ /* 0x000ea40008001111 */
[----:B--2---:R-:W-:Y:S05]  /*1d80*/  @!P0 BRA `(.L_x_34) ;  /* 0x00000098003c8947 */ /* 0x004fea0003800000 */
.L_x_33:
[----:B------:R2:W-:Y:S01]  /*1d90*/  @P5 SYNCS.ARRIVE.TRANS64 RZ, [UR17], R3 ;  /* 0x00000003ffff59a7 */ /* 0x0005e20008000011 */
[----:B------:R-:W-:-:S04]  /*1da0*/  ULOP3.LUT UR8, UR22, 0x2, URZ, 0xfc, !UPT ;  /* 0x0000000216087892 */ /* 0x000fc8000f8efcff */
[----:B------:R-:W-:-:S09]  /*1db0*/  UISETP.NE.AND UP0, UPT, UR8, 0x2, UPT ;  /* 0x000000020800788c */ /* 0x000fd2000bf05270 */
[----:B------:R-:W-:Y:S05]  /*1dc0*/  BRA.U UP0, `(.L_x_35) ;  /* 0x0000000100047547 */ /* 0x000fea000b800000 */
[----:B------:R-:W-:Y:S05]  /*1dd0*/  BPT.TRAP 0x1 ;  /* 0x000000040000795c */ /* 0x000fea0000300000 */
.L_x_35:
[----:B------:R-:W-:Y:S04]  /*1de0*/  BSSY.RECONVERGENT B0, `(.L_x_36) ;  /* 0x0000003000007945 */ /* 0x000fe80003800200 */
[----:B------:R-:W-:Y:S05]  /*1df0*/  @!P4 BRA `(.L_x_37) ;  /* 0x000000000004c947 */ /* 0x000fea0003800000 */
[----:B------:R-:W-:Y:S05]  /*1e00*/  BPT.TRAP 0x1 ;  /* 0x000000040000795c */ /* 0x000fea0000300000 */
.L_x_37:
[----:B------:R-:W-:Y:S05]  /*1e10*/  BSYNC.RECONVERGENT B0 ;  /* 0x0000000000007941 */ /* 0x000fea0003800200 */
.L_x_36:
        /* <DEDUP_REMOVED lines=9> */
[----:B------:R-:W-:Y:S02]  /*1eb0*/  USHF.L.U32 UR18, UR25, 0x5, URZ ;  /* 0x0000000519127899 */ /* 0x000fe400080006ff */
[----:B------:R-:W-:Y:S01]  /*1ec0*/  ULOP3.LUT UR17, UR17, 0xfefffff8, URZ, 0xc0, !UPT ;  /* 0xfefffff811117892 */ /* 0x000fe2000f8ec0ff */
[----:B-1----:R-:W-:Y:S01]  /*1ed0*/  SHF.L.U32 R2, R15, 0x1f, RZ ;  /* 0x0000001f0f027819 */ /* 0x002fe200000006ff */
[----:B------:R-:W-:Y:S02]  /*1ee0*/  UIADD3 UR16, UPT, UPT, UR16, 0x8400, URZ ;  /* 0x0000840010107890 */ /* 0x000fe4000fffe0ff */
[----:B------:R-:W-:Y:S01]  /*1ef0*/  UIADD3.X UR33, UPT, UPT, URZ, UR15, URZ, UP1, !UPT ;  /* 0x0000000fff217290 */ /* 0x000fe20008ffe4ff */
[----:B------:R4:W1:Y:S01]  /*1f00*/  SYNCS.PHASECHK.TRANS64.TRYWAIT P0, [UR8+0x28], R2 ;  /* 0x00002802ff0075a7 */ /* 0x0008620008001108 */
[----:B------:R-:W-:-:S02]  /*1f10*/  ULEA UR8, UR27, UR6, 0xd ;  /* 0x000000061b087291 */ /* 0x000fc4000f8e68ff */
[----:B------:R-:W-:Y:S02]  /*1f20*/  UIADD3.X UR31, UPT, UPT, URZ, UR15, URZ, UP0, !UPT ;  /* 0x0000000fff1f7290 */ /* 0x000fe400087fe4ff */
[----:B------:R-:W-:Y:S01]  /*1f30*/  UIADD3 UR8, UPT, UPT, UR8, 0x1c400, URZ ;  /* 0x0001c40008087890 */ /* 0x000fe2000fffe0ff */
[----:B------:R-:W-:Y:S01]  /*1f40*/  UMOV UR28, 0x0 ;  /* 0x00000000001c7882 */ /* 0x000fe20000000000 */
[----:B------:R-:W-:Y:S01]  /*1f50*/  UMOV UR29, 0x10000000 ;  /* 0x10000000001d7882 */ /* 0x000fe20000000000 */
[----:B------:R-:W-:Y:S01]  /*1f60*/  UMOV UR19, UR35 ;  /* 0x0000002300137c82 */ /* 0x000fe20008000000 */
[----:B------:R-:W-:Y:S01]  /*1f70*/  UMOV UR20, UR36 ;  /* 0x0000002400147c82 */ /* 0x000fe20008000000 */
[----:B------:R-:W-:Y:S01]  /*1f80*/  UMOV UR12, UR36 ;  /* 0x00000024000c7c82 */ /* 0x000fe20008000000 */
[----:B------:R-:W-:Y:S01]  /*1f90*/  UMOV UR9, UR17 ;  /* 0x0000001100097c82 */ /* 0x000fe20008000000 */
[----:B------:R-:W-:Y:S01]  /*1fa0*/  UMOV UR10, UR18 ;  /* 0x00000012000a7c82 */ /* 0x000fe20008000000 */
[----:B------:R4:W-:Y:S01]  /*1fb0*/  UTMALDG.3D.2CTA [UR16], [UR32], desc[UR28] ;  /* 0x00001c10200075b4 */ /* 0x0009e20008211000 */
[----:B------:R-:W-:Y:S01]  /*1fc0*/  UIADD3 UR25, UPT, UPT, UR25, 0x1, URZ ;  /* 0x0000000119197890 */ /* 0x000fe2000fffe0ff */
[----:B------:R-:W-:-:S03]  /*1fd0*/  UMOV UR27, UR23 ;  /* 0x00000017001b7c82 */ /* 0x000fc60008000000 */
[----:B------:R-:W-:Y:S01]  /*1fe0*/  UISETP.NE.AND UP0, UPT, UR25, UR26, UPT ;  /* 0x0000001a1900728c */ /* 0x000fe2000bf05270 */
[----:B------:R4:W-:Y:S08]  /*1ff0*/  UTMALDG.3D.2CTA [UR8], [UR30], desc[UR28] ;  /* 0x00001c081e0075b4 */ /* 0x0009f00008211000 */
[----:B----4-:R-:W-:Y:S05]  /*2000*/  BRA.U UP0, `(.L_x_38) ;  /* 0xfffffffd00487547 */ /* 0x010fea000b83ffff */
.L_x_32:
[----:B-1----:R-:W-:Y:S01]  /*2010*/  LEA R2, R14, UR6, 0x3 ;  /* 0x000000060e027c11 */ /* 0x002fe2000f8e18ff */
[----:B------:R-:W-:Y:S01]  /*2020*/  NOP ;  /* 0x0000000000007918 */ /* 0x000fe20000000000 */
[----:B--2---:R-:W-:Y:S02]  /*2030*/  SHF.L.U32 R3, R12, 0x1f, RZ ;  /* 0x0000001f0c037819 */ /* 0x004fe400000006ff */
[----:B------:R-:W-:Y:S02]  /*2040*/  LEA R4, R14, UR6, 0x4 ;  /* 0x000000060e047c11 */ /* 0x000fe4000f8e20ff */
[----:B------:R-:W1:Y:S02]  /*2050*/  SYNCS.PHASECHK.TRANS64.TRYWAIT P0, [R2+URZ+0xa0], R3 ;  /* 0x0000a003020075a7 */ /* 0x000e6400080011ff */
[----:B-1----:R-:W-:Y:S05]  /*2060*/  @!P0 BRA `(.L_x_39) ;  /* 0x00000094009c8947 */ /* 0x002fea0003800000 */
.L_x_189:
[----:B------:R-:W2:Y:S01]  /*2070*/  LDS.128 R4, [R4+0x130] ;  /* 0x0001300004047984 */ /* 0x000ea20000000c00 */
[----:B------:R-:W-:Y:S01]  /*2080*/  ISETP.GE.AND P0, PT, R26, 0x1, PT ;  /* 0x000000011a00780c */ /* 0x000fe20003f06270 */
[----:B-1----:R-:W-:Y:S01]  /*2090*/  VIADD R2, R2, 0xb0 ;  /* 0x000000b002027836 */ /* 0x002fe20000000000 */
[----:B------:R-:W-:Y:S01]  /*20a0*/  @!PT LDS RZ, [RZ] ;  /* 0x00000000fffff984 */ /* 0x000fe20000000800 */
[----:B------:R-:W-:Y:S01]  /*20b0*/  @!PT LDS RZ, [RZ] ;  /* 0x00000000fffff984 */ /* 0x000fe20000000800 */
[----:B------:R-:W-:Y:S01]  /*20c0*/  @!PT LDS RZ, [RZ] ;  /* 0x00000000fffff984 */ /* 0x000fe20000000800 */
[----:B------:R-:W-:Y:S01]  /*20d0*/  @!PT LDS RZ, [RZ] ;  /* 0x00000000fffff984 */ /* 0x000fe20000000800 */
[----:B------:R1:W-:Y:S06]  /*20e0*/  MEMBAR.ALL.CTA ;  /* 0x0000000000007992 */ /* 0x0003ec0000008000 */
[----:B-1----:R-:W1:Y:S01]  /*20f0*/  FENCE.VIEW.ASYNC.S ;  /* 0x00000000000073c6 */ /* 0x002e620000000000 */
[----:B------:R-:W-:-:S04]  /*2100*/  PRMT R2, RZ, 0x654, R2 ;  /* 0x00000654ff027816 */ /* 0x000fc80000000002 */
[----:B-1----:R1:W-:Y:S01]  /*2110*/  SYNCS.ARRIVE.TRANS64.RED.A1T0 RZ, [R2+URZ], RZ ;  /* 0x000000ff02ff79a7 */ /* 0x0023e200081004ff */
[----:B--2---:R-:W-:-:S13]  /*2120*/  LOP3.LUT P2, RZ, R6, 0x1, RZ, 0xc0, !PT ;  /* 0x0000000106ff7812 */ /* 0x004fda000784c0ff */
[----:B------:R-:W-:Y:S01]  /*2130*/  @P2 SHF.R.U32.HI R3, RZ, 0x10, R5 ;  /* 0x00000010ff032819 */ /* 0x000fe20000011605 */
[----:B------:R-:W-:Y:S01]  /*2140*/  VOTEU.ANY UP0, P2 ;  /* 0x0000000000ff7886 */ /* 0x000fe20001000100 */
[----:B------:R-:W-:Y:S02]  /*2150*/  @P2 MOV R13, R4 ;  /* 0x00000004000d2202 */ /* 0x000fe40000000f00 */
[----:B------:R-:W-:Y:S02]  /*2160*/  @P2 R2UR.BROADCAST UR8, R3 ;  /* 0x00000000030822ca */ /* 0x000fe400008e0000 */
[----:B------:R-:W-:-:S11]  /*2170*/  @P2 LOP3.LUT R11, R5, 0xffff, RZ, 0xc0, !PT ;  /* 0x0000ffff050b2812 */ /* 0x000fd600078ec0ff */
[----:B------:R-:W-:Y:S01]  /*2180*/  @UP0 UMOV UR36, UR8 ;  /* 0x0000000800240c82 */ /* 0x000fe20008000000 */
[----:B-1----:R-:W-:Y:S05]  /*2190*/  @!P0 BRA `(.L_x_40) ;  /* 0x0000000000b88947 */ /* 0x002fea0003800000 */
[----:B------:R-:W3:Y:S01]  /*21a0*/  LDC.64 R4, c[0x0][0xb18] ;  /* 0x0002c600ff047b82 */ /* 0x000ee20000000a00 */
[----:B------:R-:W-:-:S07]  /*21b0*/  ISETP.NE.AND P3, PT, R26, 0x1, PT ;  /* 0x000000011a00780c */ /* 0x000fce0003f65270 */
[----:B------:R-:W1:Y:S08]  /*21c0*/  LDC.64 R6, c[0x0][0xb10] ;  /* 0x0002c400ff067b82 */ /* 0x000e700000000a00 */
[----:B------:R-:W2:Y:S08]  /*21d0*/  LDC R18, c[0x0][0xb20] ;  /* 0x0002c800ff127b82 */ /* 0x000eb00000000800 */
[----:B------:R-:W4:Y:S01]  /*21e0*/  LDC R20, c[0x0][0xb0c] ;  /* 0x0002c300ff147b82 */ /* 0x000f220000000800 */
[----:B---3--:R-:W-:Y:S01]  /*21f0*/  IMAD.HI.U32 R19, R0, R5, RZ ;  /* 0x0000000500137227 */ /* 0x008fe200078e00ff */
[----:B------:R-:W-:-:S03]  /*2200*/  ISETP.NE.AND P0, PT, R4, 0x1, PT ;  /* 0x000000010400780c */ /* 0x000fc60003f05270 */
[----:B------:R-:W-:-:S03]  /*2210*/  IMAD.HI.U32 R5, R11, R5, RZ ;  /* 0x000000050b057227 */ /* 0x000fc600078e00ff */
[----:B------:R-:W3:Y:S01]  /*2220*/  LDC.64 R2, c[0x0][0xb28] ;  /* 0x0002ca00ff027b82 */ /* 0x000ee20000000a00 */
[----:B-1----:R-:W-:-:S04]  /*2230*/  IMAD.HI.U32 R22, R9, R6, RZ ;  /* 0x0000000609167227 */ /* 0x002fc800078e00ff */
[----:B------:R-:W-:Y:S01]  /*2240*/  IMAD.HI.U32 R24, R13, R6, RZ ;  /* 0x000000060d187227 */ /* 0x000fe200078e00ff */
[----:B------:R-:W-:Y:S02]  /*2250*/  SHF.R.U32.HI R22, RZ, R7, R22 ;  /* 0x00000007ff167219 */ /* 0x000fe40000011616 */
[-C--:B--2---:R-:W-:Y:S02]  /*2260*/  SHF.R.U32.HI R19, RZ, R18.reuse, R19 ;  /* 0x00000012ff137219 */ /* 0x084fe40000011613 */
[----:B------:R-:W-:Y:S02]  /*2270*/  SHF.R.U32.HI R18, RZ, R18, R5 ;  /* 0x00000012ff127219 */ /* 0x000fe40000011605 */
[----:B------:R-:W-:Y:S02]  /*2280*/  SEL R19, R0, R19, !P0 ;  /* 0x0000001300137207 */ /* 0x000fe40004000000 */
[----:B------:R-:W-:Y:S02]  /*2290*/  SHF.R.U32.HI R24, RZ, R7, R24 ;  /* 0x00000007ff187219 */ /* 0x000fe40000011618 */
[----:B----4-:R-:W-:-:S02]  /*22a0*/  ISETP.NE.AND P1, PT, R20, 0x1, PT ;  /* 0x000000011400780c */ /* 0x010fc40003f25270 */
[----:B------:R-:W-:Y:S02]  /*22b0*/  SEL R5, R11, R18, !P0 ;  /* 0x000000120b057207 */ /* 0x000fe40004000000 */
[----:B------:R-:W-:Y:S02]  /*22c0*/  SEL R21, R9, R22, !P1 ;  /* 0x0000001609157207 */ /* 0x000fe40004800000 */
[----:B------:R-:W-:Y:S01]  /*22d0*/  SEL R7, R13, R24, !P1 ;  /* 0x000000180d077207 */ /* 0x000fe20004800000 */
[----:B---3--:R-:W-:-:S04]  /*22e0*/  IMAD.HI.U32 R22, R19, R2, RZ ;  /* 0x0000000213167227 */ /* 0x008fc800078e00ff */
[----:B------:R-:W-:Y:S01]  /*22f0*/  IMAD.HI.U32 R6, R21, R2, RZ ;  /* 0x0000000215067227 */ /* 0x000fe200078e00ff */
[----:B------:R-:W-:-:S04]  /*2300*/  @P3 SHF.R.U32.HI R19, RZ, R3, R22 ;  /* 0x00000003ff133219 */ /* 0x000fc80000011616 */
        /* <DEDUP_REMOVED lines=8> */
[----:B------:R-:W-:-:S04]  /*2390*/  @!P0 IMAD.HI.U32 R18, R7, R2, RZ ;  /* 0x0000000207128227 */ /* 0x000fc800078e00ff */
[----:B------:R-:W-:Y:S01]  /*23a0*/  IMAD.MOV R2, RZ, RZ, -R6 ;  /* 0x000000ffff027224 */ /* 0x000fe200078e0a06 */
[----:B------:R-:W-:-:S03]  /*23b0*/  @!P0 SHF.R.U32.HI R18, RZ, R3, R18 ;  /* 0x00000003ff128219 */ /* 0x000fc60000011612 */
[----:B------:R-:W-:Y:S01]  /*23c0*/  IMAD R2, R26, R2, R5 ;  /* 0x000000021a027224 */ /* 0x000fe200078e0205 */
[----:B------:R-:W-:Y:S02]  /*23d0*/  @!P0 SEL R3, R7, R18, !P3 ;  /* 0x0000001207038207 */ /* 0x000fe40005800000 */
[----:B------:R-:W-:-:S03]  /*23e0*/  IADD3 R18, PT, PT, -R5, RZ, RZ ;  /* 0x000000ff05127210 */ /* 0x000fc60007ffe1ff */
[--C-:B------:R-:W-:Y:S02]  /*23f0*/  @!P0 IMAD.IADD R6, R6, 0x1, -R3.reuse ;  /* 0x0000000106068824 */ /* 0x100fe400078e0a03 */
[----:B------:R-:W-:Y:S01]  /*2400*/  @!P0 IMAD R3, R2, R21, R3 ;  /* 0x0000001502038224 */ /* 0x000fe200078e0203 */
[----:B------:R-:W-:Y:S01]  /*2410*/  IADD3 R2, PT, PT, -R7, RZ, RZ ;  /* 0x000000ff07027210 */ /* 0x000fe20007ffe1ff */
[----:B------:R-:W-:Y:S02]  /*2420*/  @!P0 IMAD R5, R26, R6, R7 ;  /* 0x000000061a058224 */ /* 0x000fe400078e0207 */
[----:B------:R-:W-:Y:S02]  /*2430*/  IMAD R11, R4, R18, R11 ;  /* 0x00000012040b7224 */ /* 0x000fe400078e020b */
[----:B------:R-:W-:Y:S02]  /*2440*/  @!P0 IMAD.MOV.U32 R7, RZ, RZ, R3 ;  /* 0x000000ffff078224 */ /* 0x000fe400078e0003 */
[----:B------:R-:W-:-:S02]  /*2450*/  IMAD R2, R20, R2, R13 ;  /* 0x0000000214027224 */ /* 0x000fc400078e020d */
[----:B------:R-:W-:Y:S02]  /*2460*/  IMAD R11, R5, R4, R11 ;  /* 0x00000004050b7224 */ /* 0x000fe400078e020b */
[----:B------:R-:W-:Y:S02]  /*2470*/  IMAD R13, R7, R20, R2 ;  /* 0x00000014070d7224 */ /* 0x000fe400078e0202 */
.L_x_40:
[----:B------:R-:W1:Y:S02]  /*2480*/  LDCU UR8, c[0x0][0xb30] ;  /* 0x00016600ff0877ac */ /* 0x000e640008000800 */
[----:B-1----:R-:W-:-:S09]  /*2490*/  UISETP.NE.AND UP0, UPT, UR8, 0x1, UPT ;  /* 0x000000010800788c */ /* 0x002fd2000bf05270 */
[----:B------:R-:W-:Y:S05]  /*24a0*/  BRA.U UP0, `(.L_x_41) ;  /* 0x0000000100407547 */ /* 0x000fea000b800000 */
[----:B------:R-:W1:Y:S08]  /*24b0*/  LDC.64 R4, c[0x0][0xb10] ;  /* 0x0002c400ff047b82 */ /* 0x000e700000000a00 */
[----:B------:R-:W2:Y:S08]  /*24c0*/  LDC.64 R2, c[0x0][0xb18] ;  /* 0x0002c600ff027b82 */ /* 0x000eb00000000a00 */
[----:B------:R-:W4:Y:S08]  /*24d0*/  LDC R6, c[0x0][0xb20] ;  /* 0x0002c800ff067b82 */ /* 0x000f300000000800 */
[----:B------:R-:W3:Y:S01]  /*24e0*/  LDC R18, c[0x0][0xb0c] ;  /* 0x0002c300ff127b82 */ /* 0x000ee20000000800 */
[----:B-1----:R-:W-:-:S05]  /*24f0*/  IMAD.HI.U32 R4, R13, R4, RZ ;  /* 0x000000040d047227 */ /* 0x002fca00078e00ff */
[----:B------:R-:W-:Y:S01]  /*2500*/  SHF.R.U32.HI R4, RZ, R5, R4 ;  /* 0x00000005ff047219 */ /* 0x000fe20000011604 */
[----:B--2---:R-:W-:Y:S01]  /*2510*/  IMAD.HI.U32 R3, R11, R3, RZ ;  /* 0x000000030b037227 */ /* 0x004fe200078e00ff */
[----:B------:R-:W-:-:S04]  /*2520*/  ISETP.NE.AND P0, PT, R2, 0x1, PT ;  /* 0x000000010200780c */ /* 0x000fc80003f05270 */
[----:B----4-:R-:W-:-:S04]  /*2530*/  SHF.R.U32.HI R6, RZ, R6, R3 ;  /* 0x00000006ff067219 */ /* 0x010fc80000011603 */
[----:B------:R-:W-:Y:S02]  /*2540*/  SEL R3, R11, R6, !P0 ;  /* 0x000000060b037207 */ /* 0x000fe40004000000 */
[----:B---3--:R-:W-:-:S04]  /*2550*/  ISETP.NE.AND P1, PT, R18, 0x1, PT ;  /* 0x000000011200780c */ /* 0x008fc80003f25270 */
[----:B------:R-:W-:-:S05]  /*2560*/  SEL R4, R13, R4, !P1 ;  /* 0x000000040d047207 */ /* 0x000fca0004800000 */
[----:B------:R-:W-:Y:S02]  /*2570*/  IMAD.IADD R5, R3, 0x1, -R4 ;  /* 0x0000000103057824 */ /* 0x000fe400078e0a04 */
[----:B------:R-:W-:Y:S02]  /*2580*/  IMAD.IADD R3, R4, 0x1, -R3 ;  /* 0x0000000104037824 */ /* 0x000fe400078e0a03 */
[----:B------:R-:W-:Y:S02]  /*2590*/  IMAD R13, R5, R18, R13 ;  /* 0x00000012050d7224 */ /* 0x000fe400078e020d */
[----:B------:R-:W-:-:S07]  /*25a0*/  IMAD R11, R3, R2, R11 ;  /* 0x00000002030b7224 */ /* 0x000fce00078e020b */
.L_x_41:
[----:B------:R-:W-:Y:S01]  /*25b0*/  VIADD R14, R14, 0x1 ;  /* 0x000000010e0e7836 */ /* 0x000fe20000000000 */
[----:B------:R-:W-:Y:S01]  /*25c0*/  PLOP3.LUT P1, PT, PT, PT, PT, 0x80, 0x8 ;  /* 0x000000000008781c */ /* 0x000fe20003f2f070 */
[----:B------:R-:W-:Y:S02]  /*25d0*/  IMAD.IADD R21, R13, 0x1, R68 ;  /* 0x000000010d157824 */ /* 0x000fe400078e0244 */
[----:B------:R-:W-:Y:S01]  /*25e0*/  IMAD.IADD R20, R11, 0x1, R66 ;  /* 0x000000010b147824 */ /* 0x000fe200078e0242 */
[----:B------:R-:W-:-:S04]  /*25f0*/  ISETP.NE.AND P0, PT, R14, 0x2, PT ;  /* 0x000000020e00780c */ /* 0x000fc80003f05270 */
[----:B------:R-:W-:Y:S02]  /*2600*/  SEL R3, RZ, 0x1, P0 ;  /* 0x00000001ff037807 */ /* 0x000fe40000000000 */
[----:B------:R-:W-:Y:S02]  /*2610*/  SEL R14, R14, RZ, P0 ;  /* 0x000000ff0e0e7207 */ /* 0x000fe40000000000 */
[----:B------:R-:W-:Y:S01]  /*2620*/  LOP3.LUT R12, R12, R3, RZ, 0x3c, !PT ;  /* 0x000000030c0c7212 */ /* 0x000fe200078e3cff */
[----:B------:R-:W-:Y:S06]  /*2630*/  @P2 BRA `(.L_x_42) ;  /* 0xfffffff000582947 */ /* 0x000fec000383ffff */
[----:B------:R-:W-:Y:S01]  /*2640*/  UIADD3 UR6, UPT, UPT, UR6, 0x28, URZ ;  /* 0x0000002806067890 */ /* 0x000fe2000fffe0ff */
[----:B------:R-:W-:-:S03]  /*2650*/  SHF.L.U32 R3, R15, 0x1f, RZ ;  /* 0x0000001f0f037819 */ /* 0x000fc600000006ff */
[----:B------:R-:W-:-:S09]  /*2660*/  ULEA UR4, UR23, UR6, 0x3 ;  /* 0x0000000617047291 */ /* 0x000fd2000f8e18ff */
[----:B------:R-:W1:Y:S02]  /*2670*/  SYNCS.PHASECHK.TRANS64.TRYWAIT P0, [UR4], R3 ;  /* 0x00000003ff0075a7 */ /* 0x000e640008001104 */
[----:B-1----:R-:W-:Y:S05]  /*2680*/  @!P0 BRA `(.L_x_43) ;  /* 0x0000009000288947 */ /* 0x002fea0003800000 */
.L_x_191:
[----:B------:R-:W-:-:S04]  /*2690*/  UIADD3 UR5, UPT, UPT, UR23, 0x1, URZ ;  /* 0x0000000117057890 */ /* 0x000fc8000fffe0ff */
[----:B------:R-:W-:-:S04]  /*26a0*/  UISETP.NE.AND UP0, UPT, UR5, 0x5, UPT ;  /* 0x000000050500788c */ /* 0x000fc8000bf05270 */
[----:B------:R-:W-:Y:S02]  /*26b0*/  USEL UR7, URZ, 0x1, UP0 ;  /* 0x00000001ff077887 */ /* 0x000fe40008000000 */
[----:B------:R-:W-:-:S04]  /*26c0*/  USEL UR5, UR5, URZ, UP0 ;  /* 0x000000ff05057287 */ /* 0x000fc80008000000 */
[----:B------:R-:W-:Y:S01]  /*26d0*/  ULEA UR4, UR5, UR6, 0x3 ;  /* 0x0000000605047291 */ /* 0x000fe2000f8e18ff */
[----:B------:R-:W-:-:S04]  /*26e0*/  LOP3.LUT R2, R15, UR7, RZ, 0x3c, !PT ;  /* 0x000000070f027c12 */ /* 0x000fc8000f8e3cff */
[----:B-1----:R-:W-:-:S04]  /*26f0*/  SHF.L.U32 R3, R2, 0x1f, RZ ;  /* 0x0000001f02037819 */ /* 0x002fc800000006ff */
[----:B------:R-:W1:Y:S02]  /*2700*/  SYNCS.PHASECHK.TRANS64.TRYWAIT P0, [UR4], R3 ;  /* 0x00000003ff0075a7 */ /* 0x000e640008001104 */
[----:B-1----:R-:W-:Y:S05]  /*2710*/  @!P0 BRA `(.L_x_44) ;  /* 0x00000090001c8947 */ /* 0x002fea0003800000 */
.L_x_193:
        /* <DEDUP_REMOVED lines=9> */
.L_x_195:
        /* <DEDUP_REMOVED lines=9> */
.L_x_197:
[----:B------:R-:W-:-:S04]  /*2840*/  UIADD3 UR5, UPT, UPT, UR5, 0x1, URZ ;  /* 0x0000000105057890 */ /* 0x000fc8000fffe0ff */
[----:B------:R-:W-:-:S04]  /*2850*/  UISETP.NE.AND UP0, UPT, UR5, 0x5, UPT ;  /* 0x000000050500788c */ /* 0x000fc8000bf05270 */
[----:B------:R-:W-:Y:S02]  /*2860*/  USEL UR4, URZ, 0x1, UP0 ;  /* 0x00000001ff047887 */ /* 0x000fe40008000000 */
[----:B------:R-:W-:-:S04]  /*2870*/  USEL UR5, UR5, URZ, UP0 ;  /* 0x000000ff05057287 */ /* 0x000fc80008000000 */
[----:B------:R-:W-:Y:S01]  /*2880*/  ULEA UR5, UR5, UR6, 0x3 ;  /* 0x0000000605057291 */ /* 0x000fe2000f8e18ff */
[----:B-1----:R-:W-:-:S04]  /*2890*/  LOP3.LUT R3, R2, UR4, RZ, 0x3c, !PT ;  /* 0x0000000402037c12 */ /* 0x002fc8000f8e3cff */
[----:B------:R-:W-:Y:S01]  /*28a0*/  SHF.L.U32 R3, R3, 0x1f, RZ ;  /* 0x0000001f03037819 */ /* 0x000fe200000006ff */
[----:B---3--:R-:W-:-:S07]  /*28b0*/  IMAD.U32 R0, RZ, RZ, UR5 ;  /* 0x00000005ff007e24 */ /* 0x008fce000f8e00ff */
.L_x_47:
[----:B-1----:R1:W2:Y:S02]  /*28c0*/  SYNCS.PHASECHK.TRANS64.TRYWAIT P0, [R0+URZ], R3 ;  /* 0x00000003000075a7 */ /* 0x0022a400080011ff */
[----:B--2---:R-:W-:Y:S05]  /*28d0*/  @!P0 NANOSLEEP.SYNCS 0x989680 ;  /* 0x009896800000895d */ /* 0x004fea0003900000 */
[----:B------:R-:W2:Y:S02]  /*28e0*/  @!P0 SYNCS.PHASECHK.TRANS64 P0, [R0+URZ], R3 ;  /* 0x00000003000085a7 */ /* 0x000ea400080010ff */
[----:B--2---:R-:W-:Y:S05]  /*28f0*/  @P0 EXIT ;  /* 0x000000000000094d */ /* 0x004fea0003800000 */
[----:B------:R-:W-:Y:S05]  /*2900*/  BRA `(.L_x_47) ;  /* 0xfffffffc00ec7947 */ /* 0x000fea000383ffff */
.L_x_22:
[----:B------:R-:W-:-:S04]  /*2910*/  UISETP.NE.AND UP1, UPT, UR37, URZ, UPT ;  /* 0x000000ff2500728c */ /* 0x000fc8000bf25270 */
[----:B------:R-:W-:-:S09]  /*2920*/  UISETP.NE.OR UP1, UPT, UR10, 0x1, UP1 ;  /* 0x000000010a00788c */ /* 0x000fd20008f25670 */
[----:B------:R-:W-:Y:S05]  /*2930*/  BRA.U UP1, `(.L_x_48) ;  /* 0x00000005014c7547 */ /* 0x000fea000b800000 */
[----:B------:R-:W-:Y:S01]  /*2940*/  HFMA2 R11, -RZ, RZ, 0, 0 ;  /* 0x00000000ff0b7431 */ /* 0x000fe200000001ff */
[----:B------:R-:W-:Y:S01]  /*2950*/  ISETP.GE.U32.AND P2, PT, R10, 0x2, PT ;  /* 0x000000020a00780c */ /* 0x000fe20003f46070 */
[----:B------:R-:W-:Y:S01]  /*2960*/  IMAD.MOV.U32 R12, RZ, RZ, 0x1 ;  /* 0x00000001ff0c7424 */ /* 0x000fe200078e00ff */
[----:B------:R-:W-:Y:S01]  /*2970*/  CS2R R8, SRZ ;  /* 0x0000000000087805 */ /* 0x000fe2000001ff00 */
[----:B------:R-:W-:Y:S01]  /*2980*/  IMAD.MOV.U32 R3, RZ, RZ, RZ ;  /* 0x000000ffff037224 */ /* 0x000fe200078e00ff */
[----:B------:R-:W-:Y:S01]  /*2990*/  UMOV UR4, 0x400 ;  /* 0x0000040000047882 */ /* 0x000fe20000000000 */
[----:B------:R-:W-:Y:S01]  /*29a0*/  UMOV UR6, URZ ;  /* 0x000000ff00067c82 */ /* 0x000fe20008000000 */
[----:B------:R-:W-:-:S12]  /*29b0*/  ULEA UR37, UR37, UR4, 0x18 ;  /* 0x0000000425257291 */ /* 0x000fd8000f8ec0ff */
.L_x_52:
[----:B------:R-:W-:Y:S02]  /*29c0*/  LEA R0, R3, UR37, 0x3 ;  /* 0x0000002503007c11 */ /* 0x000fe4000f8e18ff */
[----:B------:R-:W-:-:S03]  /*29d0*/  SHF.L.U32 R5, R8, 0x1f, RZ ;  /* 0x0000001f08057819 */ /* 0x000fc600000006ff */
[----:B------:R-:W-:Y:S01]  /*29e0*/  VIADD R4, R0, 0x110 ;  /* 0x0000011000047836 */ /* 0x000fe20000000000 */
[----:B------:R-:W1:Y:S02]  /*29f0*/  SYNCS.PHASECHK.TRANS64.TRYWAIT P0, [R0+URZ+0x100], R5 ;  /* 0x00010005000075a7 */ /* 0x000e6400080011ff */
[----:B-1----:R-:W-:Y:S05]  /*2a00*/  @!P0 BRA `(.L_x_49) ;  /* 0x0000008c00a88947 */ /* 0x002fea0003800000 */
.L_x_198:
[----:B------:R-:W-:Y:S01]  /*2a10*/  ULEA UR5, UR6, UR37, 0x3 ;  /* 0x0000002506057291 */ /* 0x000fe2000f8e18ff */
[----:B------:R-:W-:Y:S01]  /*2a20*/  PRMT R4, RZ, 0x654, R4 ;  /* 0x00000654ff047816 */ /* 0x000fe20000000004 */
[----:B-1----:R-:W-:Y:S01]  /*2a30*/  @!P2 IMAD.MOV.U32 R5, RZ, RZ, 0x10 ;  /* 0x00000010ff05a424 */ /* 0x002fe200078e00ff */
[----:B------:R-:W-:Y:S01]  /*2a40*/  SHF.L.U32 R7, R12, 0x1f, RZ ;  /* 0x0000001f0c077819 */ /* 0x000fe200000006ff */
[----:B------:R-:W-:Y:S01]  /*2a50*/  UIADD3 UR4, UPT, UPT, UR5, 0xa0, URZ ;  /* 0x000000a005047890 */ /* 0x000fe2000fffe0ff */
[----:B------:R1:W-:Y:S05]  /*2a60*/  SYNCS.ARRIVE.TRANS64.RED.A1T0 RZ, [R4+URZ], RZ ;  /* 0x000000ff04ff79a7 */ /* 0x0003ea00081004ff */
[----:B------:R-:W-:Y:S01]  /*2a70*/  IMAD.U32 R13, RZ, RZ, UR4 ;  /* 0x00000004ff0d7e24 */ /* 0x000fe2000f8e00ff */
[----:B------:R-:W2:Y:S04]  /*2a80*/  SYNCS.PHASECHK.TRANS64.TRYWAIT P0, [UR5+0xb0], R7 ;  /* 0x0000b007ff0075a7 */ /* 0x000ea80008001105 */
[----:B------:R-:W-:Y:S01]  /*2a90*/  PRMT R13, R10, 0x654, R13 ;  /* 0x000006540a0d7816 */ /* 0x000fe2000000000d */
[----:B-12---:R-:W-:Y:S06]  /*2aa0*/  @!P0 BRA `(.L_x_50) ;  /* 0x0000008c00948947 */ /* 0x006fec0003800000 */
.L_x_200:
[----:B------:R-:W-:Y:S01]  /*2ab0*/  ULEA UR4, UR6, UR37, 0x4 ;  /* 0x0000002506047291 */ /* 0x000fe2000f8e20ff */
[----:B------:R-:W-:Y:S01]  /*2ac0*/  SEL R2, R13, R2, !P2 ;  /* 0x000000020d027207 */ /* 0x000fe20005000000 */
[----:B------:R-:W-:Y:S01]  /*2ad0*/  UIADD3 UR5, UPT, UPT, UR5, 0xa0, URZ ;  /* 0x000000a005057890 */ /* 0x000fe2000fffe0ff */
[----:B-1----:R-:W-:Y:S01]  /*2ae0*/  LEA R0, R11, UR37, 0x3 ;  /* 0x000000250b007c11 */ /* 0x002fe2000f8e18ff */
[----:B------:R-:W-:Y:S01]  /*2af0*/  UIADD3 UR4, UPT, UPT, UR4, 0x130, URZ ;  /* 0x0000013004047890 */ /* 0x000fe2000fffe0ff */
[----:B------:R1:W-:Y:S01]  /*2b00*/  @!P2 SYNCS.ARRIVE.TRANS64.RED RZ, [R2+URZ], R5 ;  /* 0x0000000502ffa9a7 */ /* 0x0003e200080004ff */
[----:B------:R-:W-:Y:S01]  /*2b10*/  UIADD3 UR6, UPT, UPT, UR6, 0x1, URZ ;  /* 0x0000000106067890 */ /* 0x000fe2000fffe0ff */
[----:B------:R-:W-:-:S03]  /*2b20*/  VIADD R3, R3, 0x1 ;  /* 0x0000000103037836 */ /* 0x000fc60000000000 */
[----:B------:R-:W-:Y:S02]  /*2b30*/  UISETP.NE.AND UP0, UPT, UR6, 0x2, UPT ;  /* 0x000000020600788c */ /* 0x000fe4000bf05270 */
[----:B------:R-:W-:Y:S01]  /*2b40*/  ISETP.NE.AND P0, PT, R3, 0x2, PT ;  /* 0x000000020300780c */ /* 0x000fe20003f05270 */
[----:B------:R-:W-:Y:S06]  /*2b50*/  UGETNEXTWORKID.BROADCAST [UR4], [UR5] ;  /* 0x00000000040073ca */ /* 0x000fec0008000100 */
[----:B------:R-:W-:Y:S02]  /*2b60*/  USEL UR4, URZ, 0x1, UP0 ;  /* 0x00000001ff047887 */ /* 0x000fe40008000000 */
[----:B------:R-:W-:-:S04]  /*2b70*/  USEL UR6, UR6, URZ, UP0 ;  /* 0x000000ff06067287 */ /* 0x000fc80008000000 */
[----:B------:R-:W-:Y:S02]  /*2b80*/  LOP3.LUT R12, R12, UR4, RZ, 0x3c, !PT ;  /* 0x000000040c0c7c12 */ /* 0x000fe4000f8e3cff */
[----:B-1----:R-:W-:-:S04]  /*2b90*/  SHF.L.U32 R5, R9, 0x1f, RZ ;  /* 0x0000001f09057819 */ /* 0x002fc800000006ff */
[----:B------:R-:W1:Y:S02]  /*2ba0*/  SYNCS.PHASECHK.TRANS64.TRYWAIT P1, [R0+URZ+0xa0], R5 ;  /* 0x0000a005000075a7 */ /* 0x000e6400080211ff */
[----:B-1----:R-:W-:Y:S05]  /*2bb0*/  @!P1 BRA `(.L_x_51) ;  /* 0x0000008c00689947 */ /* 0x002fea0003800000 */
.L_x_201:
[----:B------:R-:W-:Y:S01]  /*2bc0*/  LEA R4, R11, UR37, 0x4 ;  /* 0x000000250b047c11 */ /* 0x000fe2000f8e20ff */
[----:B-1----:R-:W-:Y:S01]  /*2bd0*/  VIADD R0, R0, 0xb0 ;  /* 0x000000b000007836 */ /* 0x002fe20000000000 */
[----:B------:R-:W-:Y:S01]  /*2be0*/  SEL R3, R3, RZ, P0 ;  /* 0x000000ff03037207 */ /* 0x000fe20000000000 */
[----:B------:R-:W-:-:S03]  /*2bf0*/  VIADD R11, R11, 0x1 ;  /* 0x000000010b0b7836 */ /* 0x000fc60000000000 */
[----:B------:R-:W1:Y:S01]  /*2c00*/  LDS.128 R4, [R4+0x130] ;  /* 0x0001300004047984 */ /* 0x000e620000000c00 */
[----:B------:R-:W-:Y:S02]  /*2c10*/  PRMT R0, RZ, 0x654, R0 ;  /* 0x00000654ff007816 */ /* 0x000fe40000000000 */
[C---:B------:R-:W-:Y:S01]  /*2c20*/  ISETP.NE.AND P1, PT, R11.reuse, 0x2, PT ;  /* 0x000000020b00780c */ /* 0x040fe20003f25270 */
[----:B------:R-:W-:Y:S01]  /*2c30*/  @!PT LDS RZ, [RZ] ;  /* 0x00000000fffff984 */ /* 0x000fe20000000800 */
[----:B------:R-:W-:Y:S01]  /*2c40*/  @!PT LDS RZ, [RZ] ;  /* 0x00000000fffff984 */ /* 0x000fe20000000800 */
[----:B------:R-:W-:Y:S01]  /*2c50*/  @!PT LDS RZ, [RZ] ;  /* 0x00000000fffff984 */ /* 0x000fe20000000800 */
[----:B------:R-:W-:Y:S01]  /*2c60*/  @!PT LDS RZ, [RZ] ;  /* 0x00000000fffff984 */ /* 0x000fe20000000800 */
[----:B------:R2:W-:Y:S06]  /*2c70*/  MEMBAR.ALL.CTA ;  /* 0x0000000000007992 */ /* 0x0005ec0000008000 */
[----:B--2---:R-:W2:Y:S01]  /*2c80*/  FENCE.VIEW.ASYNC.S ;  /* 0x00000000000073c6 */ /* 0x004ea20000000000 */
[----:B------:R-:W-:Y:S01]  /*2c90*/  SEL R11, R11, RZ, P1 ;  /* 0x000000ff0b0b7207 */ /* 0x000fe20000800000 */
[----:B--2---:R2:W-:Y:S01]  /*2ca0*/  SYNCS.ARRIVE.TRANS64.RED.A1T0 RZ, [R0+URZ], RZ ;  /* 0x000000ff00ff79a7 */ /* 0x0045e200081004ff */
[----:B-1----:R-:W-:-:S02]  /*2cb0*/  LOP3.LUT P3, RZ, R6, 0x1, RZ, 0xc0, !PT ;  /* 0x0000000106ff7812 */ /* 0x002fc4000786c0ff */
[----:B------:R-:W-:-:S04]  /*2cc0*/  SEL R5, RZ, 0x1, P0 ;  /* 0x00000001ff057807 */ /* 0x000fc80000000000 */
[----:B------:R-:W-:Y:S02]  /*2cd0*/  LOP3.LUT R8, R8, R5, RZ, 0x3c, !PT ;  /* 0x0000000508087212 */ /* 0x000fe400078e3cff */
[----:B--2---:R-:W-:-:S04]  /*2ce0*/  SEL R0, RZ, 0x1, P1 ;  /* 0x00000001ff007807 */ /* 0x004fc80000800000 */
[----:B------:R-:W-:Y:S01]  /*2cf0*/  LOP3.LUT R9, R9, R0, RZ, 0x3c, !PT ;  /* 0x0000000009097212 */ /* 0x000fe200078e3cff */
[----:B------:R-:W-:Y:S06]  /*2d00*/  @P3 BRA `(.L_x_52) ;  /* 0xfffffffc002c3947 */ /* 0x000fec000383ffff */
[----:B------:R-:W-:Y:S01]  /*2d10*/  ULEA UR5, UR6, UR37, 0x3 ;  /* 0x0000002506057291 */ /* 0x000fe2000f8e18ff */
[----:B------:R-:W-:-:S08]  /*2d20*/  SHF.L.U32 R3, R12, 0x1f, RZ ;  /* 0x0000001f0c037819 */ /* 0x000fd000000006ff */
[----:B------:R-:W1:Y:S02]  /*2d30*/  SYNCS.PHASECHK.TRANS64 P0, [UR5+0xb0], R3 ;  /* 0x0000b003ff0075a7 */ /* 0x000e640008001005 */
[----:B-1----:R-:W-:Y:S05]  /*2d40*/  @P0 BRA `(.L_x_53) ;  /* 0x0000000000080947 */ /* 0x002fea0003800000 */
[----:B------:R-:W1:Y:S02]  /*2d50*/  SYNCS.PHASECHK.TRANS64.TRYWAIT P0, [UR5+0xb0], R3 ;  /* 0x0000b003ff0075a7 */ /* 0x000e640008001105 */
[----:B-1----:R-:W-:Y:S05]  /*2d60*/  @!P0 BRA `(.L_x_54) ;  /* 0x0000008c00108947 */ /* 0x002fea0003800000 */
.L_x_53:
[----:B------:R-:W-:-:S04]  /*2d70*/  UIADD3 UR4, UPT, UPT, UR6, 0x1, URZ ;  /* 0x0000000106047890 */ /* 0x000fc8000fffe0ff */
[----:B------:R-:W-:-:S04]  /*2d80*/  UISETP.NE.AND UP0, UPT, UR4, 0x2, UPT ;  /* 0x000000020400788c */ /* 0x000fc8000bf05270 */
[----:B------:R-:W-:Y:S02]  /*2d90*/  USEL UR7, URZ, 0x1, UP0 ;  /* 0x00000001ff077887 */ /* 0x000fe40008000000 */
[----:B------:R-:W-:-:S04]  /*2da0*/  USEL UR4, UR4, URZ, UP0 ;  /* 0x000000ff04047287 */ /* 0x000fc80008000000 */
[----:B------:R-:W-:Y:S01]  /*2db0*/  ULEA UR4, UR4, UR37, 0x3 ;  /* 0x0000002504047291 */ /* 0x000fe2000f8e18ff */
[----:B-1----:R-:W-:-:S04]  /*2dc0*/  LOP3.LUT R3, R12, UR7, RZ, 0x3c, !PT ;  /* 0x000000070c037c12 */ /* 0x002fc8000f8e3cff */
[----:B------:R-:W-:-:S04]  /*2dd0*/  SHF.L.U32 R0, R3, 0x1f, RZ ;  /* 0x0000001f03007819 */ /* 0x000fc800000006ff */
[----:B------:R-:W1:Y:S02]  /*2de0*/  SYNCS.PHASECHK.TRANS64 P0, [UR4+0xb0], R0 ;  /* 0x0000b000ff0075a7 */ /* 0x000e640008001004 */
[----:B-1----:R-:W-:Y:S05]  /*2df0*/  @P0 EXIT ;  /* 0x000000000000094d */ /* 0x002fea0003800000 */
[----:B------:R-:W-:Y:S02]  /*2e00*/  SHF.L.U32 R3, R3, 0x1f, RZ ;  /* 0x0000001f03037819 */ /* 0x000fe400000006ff */
[----:B------:R-:W-:-:S07]  /*2e10*/  MOV R0, UR4 ;  /* 0x0000000400007c02 */ /* 0x000fce0008000f00 */
.L_x_55:
[----:B-1----:R1:W2:Y:S02]  /*2e20*/  SYNCS.PHASECHK.TRANS64.TRYWAIT P0, [R0+URZ+0xb0], R3 ;  /* 0x0000b003000075a7 */ /* 0x0022a400080011ff */
[----:B--2---:R-:W-:Y:S05]  /*2e30*/  @!P0 NANOSLEEP.SYNCS 0x989680 ;  /* 0x009896800000895d */ /* 0x004fea0003900000 */
[----:B------:R-:W2:Y:S02]  /*2e40*/  @!P0 SYNCS.PHASECHK.TRANS64 P0, [R0+URZ+0xb0], R3 ;  /* 0x0000b003000085a7 */ /* 0x000ea400080010ff */
[----:B--2---:R-:W-:Y:S05]  /*2e50*/  @P0 EXIT ;  /* 0x000000000000094d */ /* 0x004fea0003800000 */
[----:B------:R-:W-:Y:S05]  /*2e60*/  BRA `(.L_x_55) ;  /* 0xfffffffc00ec7947 */ /* 0x000fea000383ffff */
.L_x_48:
[----:B------:R-:W-:Y:S05]  /*2e70*/  BRA.U UP4, `(.L_x_56) ;  /* 0x0000001104d87547 */ /* 0x000fea000b800000 */
[----:B------:R-:W-:Y:S01]  /*2e80*/  UMOV UR6, 0x40 ;  /* 0x0000004000067882 */ /* 0x000fe20000000000 */
[----:B------:R-:W-:Y:S01]  /*2e90*/  NOP ;  /* 0x0000000000007918 */ /* 0x000fe20000000000 */
[----:B------:R-:W-:Y:S01]  /*2ea0*/  ULEA UR6, UR37, UR6, 0x18 ;  /* 0x0000000625067291 */ /* 0x000fe2000f8ec0ff */
[----:B------:R-:W-:Y:S02]  /*2eb0*/  UMOV UR7, 0x400 ;  /* 0x0000040000077882 */ /* 0x000fe40000000000 */
[----:B------:R-:W-:-:S06]  /*2ec0*/  ULEA UR37, UR37, UR7, 0x18 ;  /* 0x0000000725257291 */ /* 0x000fcc000f8ec0ff */
[----:B------:R-:W1:Y:S02]  /*2ed0*/  LDS.U8 R2, [UR6+0x1c] ;  /* 0x00001c06ff027984 */ /* 0x000e640008000000 */
[----:B-1----:R-:W-:-:S13]  /*2ee0*/  ISETP.NE.AND P0, PT, R2, RZ, PT ;  /* 0x000000ff0200720c */ /* 0x002fda0003f05270 */
[----:B------:R-:W-:Y:S05]  /*2ef0*/  @P0 BRA `(.L_x_57) ;  /* 0x0000000400080947 */ /* 0x000fea0003800000 */
[----:B------:R-:W-:Y:S02]  /*2f00*/  UISETP.NE.U32.AND UP0, UPT, UR5, 0x1, UPT ;  /* 0x000000010500788c */ /* 0x000fe4000bf05070 */
[----:B------:R-:W-:-:S07]  /*2f10*/  UIADD3 UR8, UPT, UPT, UR6, 0x8, URZ ;  /* 0x0000000806087890 */ /* 0x000fce000fffe0ff */
[----:B------:R-:W-:Y:S05]  /*2f20*/  BRA.U !UP0, `(.L_x_58) ;  /* 0x00000001089c7547 */ /* 0x000fea000b800000 */
[----:B------:R-:W-:Y:S01]  /*2f30*/  ELECT P0, URZ, PT ;  /* 0x0000000000ff782f */ /* 0x000fe20003800000 */
[----:B------:R-:W-:-:S12]  /*2f40*/  BSSY B0, `(.L_x_58) ;  /* 0x0000025000007945 */ /* 0x000fd80003800000 */
[----:B------:R-:W-:Y:S05]  /*2f50*/  @!P0 BRA `(.L_x_59) ;  /* 0x00000000008c8947 */ /* 0x000fea0003800000 */
[----:B------:R-:W-:-:S05]  /*2f60*/  UMOV UR7, 0x10 ;  /* 0x0000001000077882 */ /* 0x000fca0000000000 */
[----:B------:R-:W-:Y:S04]  /*2f70*/  DEPBAR.LE SB1, 0x36 ;  /* 0x00009d800000791a */ /* 0x000fe80000000000 */
[----:B------:R-:W1:Y:S02]  /*2f80*/  UTCATOMSWS.2CTA.FIND_AND_SET.ALIGN UP1, UR7, UR7 ;  /* 0x00000007000775e3 */ /* 0x000e640008220800 */
[----:B-1----:R-:W-:Y:S01]  /*2f90*/  MOV R11, UR7 ;  /* 0x00000007000b7c02 */ /* 0x002fe20008000f00 */
[----:B------:R-:W-:Y:S06]  /*2fa0*/  BRA.U UP1, `(.L_x_60) ;  /* 0x0000000101187547 */ /* 0x000fec000b800000 */
.L_x_61:
[----:B------:R-:W-:Y:S05]  /*2fb0*/  NANOSLEEP 0x64 ;  /* 0x000000640000795d */ /* 0x000fea0003800000 */
[----:B------:R-:W-:-:S05]  /*2fc0*/  UMOV UR7, 0x10 ;  /* 0x0000001000077882 */ /* 0x000fca0000000000 */
[----:B------:R-:W-:Y:S04]  /*2fd0*/  DEPBAR.LE SB1, 0x36 ;  /* 0x00009d800000791a */ /* 0x000fe80000000000 */
[----:B------:R-:W1:Y:S02]  /*2fe0*/  UTCATOMSWS.2CTA.FIND_AND_SET.ALIGN UP1, UR7, UR7 ;  /* 0x00000007000775e3 */ /* 0x000e640008220800 */
[----:B-1----:R-:W-:Y:S01]  /*2ff0*/  MOV R11, UR7 ;  /* 0x00000007000b7c02 */ /* 0x002fe20008000f00 */
[----:B------:R-:W-:Y:S05]  /*3000*/  BRA.U !UP1, `(.L_x_61) ;  /* 0xfffffffd09e87547 */ /* 0x000fea000b83ffff */
.L_x_60:
[----:B------:R-:W1:Y:S01]  /*3010*/  LDS R5, [UR6+0x10] ;  /* 0x00001006ff057984 */ /* 0x000e620008000800 */
[----:B------:R-:W-:Y:S01]  /*3020*/  IMAD.U32 R3, RZ, RZ, UR37 ;  /* 0x00000025ff037e24 */ /* 0x000fe2000f8e00ff */
[----:B------:R-:W-:-:S03]  /*3030*/  MOV R2, UR4 ;  /* 0x0000000400027c02 */ /* 0x000fc60008000f00 */
[----:B------:R-:W-:Y:S01]  /*3040*/  VIADD R3, R3, 0x150 ;  /* 0x0000015003037836 */ /* 0x000fe20000000000 */
[----:B-1----:R-:W-:-:S04]  /*3050*/  SHF.L.U32 R5, R5, 0x1f, RZ ;  /* 0x0000001f05057819 */ /* 0x002fc800000006ff */
[----:B------:R-:W1:Y:S02]  /*3060*/  SYNCS.PHASECHK.TRANS64.TRYWAIT P0, [UR6+0x8], R5 ;  /* 0x00000805ff0075a7 */ /* 0x000e640008001106 */
[----:B-1----:R-:W-:Y:S05]  /*3070*/  @P0 BRA `(.L_x_62) ;  /* 0x0000000000080947 */ /* 0x002fea0003800000 */
[----:B------:R-:W1:Y:S02]  /*3080*/  SYNCS.PHASECHK.TRANS64.TRYWAIT P0, [UR6+0x8], R5 ;  /* 0x00000805ff0075a7 */ /* 0x000e640008001106 */
[----:B-1----:R-:W-:Y:S05]  /*3090*/  @!P0 BRA `(.L_x_63) ;  /* 0x00000088005c8947 */ /* 0x002fea0003800000 */
.L_x_62:
[----:B-1----:R-:W-:Y:S01]  /*30a0*/  HFMA2 R4, -RZ, RZ, 0, 5.9604644775390625e-08 ;  /* 0x00000001ff047431 */ /* 0x002fe200000001ff */
[----:B------:R-:W-:Y:S01]  /*30b0*/  UPRMT UR7, UR4, 0x654, UR8 ;  /* 0x0000065404077896 */ /* 0x000fe20008000008 */
[----:B------:R-:W-:Y:S01]  /*30c0*/  IMAD.MOV.U32 R6, RZ, RZ, 0xffff ;  /* 0x0000ffffff067424 */ /* 0x000fe200078e00ff */
[----:B------:R-:W-:Y:S01]  /*30d0*/  PRMT R2, R2, 0x654, R3 ;  /* 0x0000065402027816 */ /* 0x000fe20000000003 */
[----:B------:R-:W-:Y:S02]  /*30e0*/  IMAD.MOV.U32 R5, RZ, RZ, 0x4 ;  /* 0x00000004ff057424 */ /* 0x000fe400078e00ff */
[----:B------:R-:W-:Y:S01]  /*30f0*/  IMAD.SHL.U32 R9, R11, 0x20, RZ ;  /* 0x000000200b097824 */ /* 0x000fe200078e00ff */
[----:B------:R-:W-:Y:S02]  /*3100*/  MOV R3, UR7 ;  /* 0x0000000700037c02 */ /* 0x000fe40008000f00 */
[-C--:B------:R-:W-:Y:S01]  /*3110*/  SHF.L.U32 R7, R6, R11.reuse, RZ ;  /* 0x0000000b06077219 */ /* 0x080fe200000006ff */
[----:B------:R1:W-:Y:S01]  /*3120*/  SYNCS.ARRIVE.TRANS64.RED RZ, [UR7], R5 ;  /* 0x00000005ffff79a7 */ /* 0x0003e20008000407 */
[----:B------:R-:W-:Y:S01]  /*3130*/  SHF.L.U32 R6, R4, R11, RZ ;  /* 0x0000000b04067219 */ /* 0x000fe200000006ff */
[----:B------:R1:W-:Y:S04]  /*3140*/  STS [UR37+0x150], R9 ;  /* 0x00015009ff007988 */ /* 0x0003e80008000825 */
[----:B------:R1:W-:Y:S04]  /*3150*/  STAS [R2.64], R11 ;  /* 0x0000000b02007dbd */ /* 0x0003e8000c0008ff */
[----:B------:R1:W-:Y:S04]  /*3160*/  ATOMS.OR RZ, [UR6+0x14], R7 ;  /* 0x00001407ffff798c */ /* 0x0003e8000b000006 */
[----:B------:R1:W-:Y:S04]  /*3170*/  ATOMS.OR RZ, [UR6+0x18], R6 ;  /* 0x00001806ffff798c */ /* 0x0003e8000b000006 */
[----:B------:R1:W-:Y:S02]  /*3180*/  ATOMS.XOR RZ, [UR6+0x10], R4 ;  /* 0x00001004ffff798c */ /* 0x0003e4000b800006 */
.L_x_59:
[----:B------:R-:W-:Y:S05]  /*3190*/  BSYNC B0 ;  /* 0x0000000000007941 */ /* 0x000fea0003800000 */
.L_x_58:
[----:B------:R-:W-:Y:S05]  /*31a0*/  BRA.U UP0, `(.L_x_64) ;  /* 0x00000001006c7547 */ /* 0x000fea000b800000 */
[----:B------:R-:W-:-:S03]  /*31b0*/  UMOV UR7, 0xffffffff ;  /* 0xffffffff00077882 */ /* 0x000fc60000000000 */
[----:B------:R-:W-:Y:S05]  /*31c0*/  BRA.DIV UR7, `(.L_x_65) ;  /* 0x0000008a07287947 */ /* 0x000fea000b800000 */
[----:B------:R-:W-:-:S13]  /*31d0*/  ELECT P6, URZ, PT ;  /* 0x0000000000ff782f */ /* 0x000fda00038c0000 */
.L_x_205:
[----:B------:R-:W-:Y:S05]  /*31e0*/  @!P6 BRA `(.L_x_64) ;  /* 0x00000000005ce947 */ /* 0x000fea0003800000 */
[----:B-1----:R-:W1:Y:S02]  /*31f0*/  LDS R3, [UR6+0x10] ;  /* 0x00001006ff037984 */ /* 0x002e640008000800 */
[----:B-1----:R-:W-:-:S04]  /*3200*/  SHF.L.U32 R3, R3, 0x1f, RZ ;  /* 0x0000001f03037819 */ /* 0x002fc800000006ff */
[----:B------:R-:W1:Y:S02]  /*3210*/  SYNCS.PHASECHK.TRANS64.TRYWAIT P0, [UR6+0x8], R3 ;  /* 0x00000803ff0075a7 */ /* 0x000e640008001106 */
[----:B-1----:R-:W-:Y:S05]  /*3220*/  @P0 BRA `(.L_x_66) ;  /* 0x0000000000080947 */ /* 0x002fea0003800000 */
[----:B------:R-:W1:Y:S02]  /*3230*/  SYNCS.PHASECHK.TRANS64.TRYWAIT P0, [UR6+0x8], R3 ;  /* 0x00000803ff0075a7 */ /* 0x000e640008001106 */
[----:B-1----:R-:W-:Y:S05]  /*3240*/  @!P0 BRA `(.L_x_67) ;  /* 0x0000008800288947 */ /* 0x002fea0003800000 */
.L_x_66:
[----:B------:R-:W2:Y:S01]  /*3250*/  LDS R5, [UR37+0x150] ;  /* 0x00015025ff057984 */ /* 0x000ea20008000800 */
[----:B-1----:R-:W-:Y:S02]  /*3260*/  HFMA2 R2, -RZ, RZ, 0, 5.9604644775390625e-08 ;  /* 0x00000001ff027431 */ /* 0x002fe400000001ff */
[----:B------:R-:W-:Y:S01]  /*3270*/  IMAD.MOV.U32 R3, RZ, RZ, 0xffff ;  /* 0x0000ffffff037424 */ /* 0x000fe200078e00ff */
[----:B------:R-:W-:Y:S01]  /*3280*/  UPRMT UR7, UR4, 0x654, UR8 ;  /* 0x0000065404077896 */ /* 0x000fe20008000008 */
[----:B--2---:R-:W-:-:S03]  /*3290*/  IMAD.SHL.U32 R4, R5, 0x20, RZ ;  /* 0x0000002005047824 */ /* 0x004fc600078e00ff */
[-C--:B------:R-:W-:Y:S02]  /*32a0*/  SHF.L.U32 R3, R3, R5.reuse, RZ ;  /* 0x0000000503037219 */ /* 0x080fe400000006ff */
[----:B------:R-:W-:Y:S01]  /*32b0*/  SHF.L.U32 R5, R2, R5, RZ ;  /* 0x0000000502057219 */ /* 0x000fe200000006ff */
[----:B------:R2:W-:Y:S04]  /*32c0*/  STS [UR37+0x150], R4 ;  /* 0x00015004ff007988 */ /* 0x0005e80008000825 */
[----:B------:R2:W-:Y:S04]  /*32d0*/  ATOMS.OR RZ, [UR6+0x14], R3 ;  /* 0x00001403ffff798c */ /* 0x0005e8000b000006 */
[----:B------:R2:W-:Y:S01]  /*32e0*/  ATOMS.OR RZ, [UR6+0x18], R5 ;  /* 0x00001805ffff798c */ /* 0x0005e2000b000006 */
[----:B------:R-:W-:Y:S03]  /*32f0*/  SYNCS.ARRIVE.TRANS64.RED.A1T0 RZ, [UR7], RZ ;  /* 0x000000ffffff79a7 */ /* 0x000fe60008100407 */
[----:B------:R2:W-:Y:S01]  /*3300*/  ATOMS.XOR RZ, [UR6+0x10], R2 ;  /* 0x00001002ffff798c */ /* 0x0005e2000b800006 */
[----:B------:R-:W-:Y:S05]  /*3310*/  BRA `(.L_x_64) ;  /* 0x0000000000107947 */ /* 0x000fea0003800000 */
.L_x_57:
[----:B------:R-:W-:-:S05]  /*3320*/  MOV R2, 0xffffffff ;  /* 0xffffffff00027802 */ /* 0x000fca0000000f00 */
[----:B------:R1:W-:Y:S02]  /*3330*/  STS [UR37+0x150], R2 ;  /* 0x00015002ff007988 */ /* 0x0003e40008000825 */
[----:B-1----:R-:W-:Y:S02]  /*3340*/  MOV R2, 0x3360 ;  /* 0x0000336000027802 */ /* 0x002fe40000000f00 */
[----:B-----5:R-:W-:Y:S05]  /*3350*/  CALL.REL.NOINC `($__internal_1_$__cuda_sm10x_tcgen05_guardrail_trap_phase_invalid_during_alloc) ;  /* 0x0000009000ac7944 */ /* 0x020fea0003c00000 */
.L_x_64:
[----:B------:R-:W-:Y:S05]  /*3360*/  WARPSYNC.ALL ;  /* 0x0000000000007948 */ /* 0x000fea0003800000 */
[----:B------:R-:W3:Y:S01]  /*3370*/  S2UR UR7, SR_CgaCtaId ;  /* 0x00000000000779c3 */ /* 0x000ee20000008800 */
[----:B------:R-:W-:Y:S01]  /*3380*/  UMOV UR6, 0x400 ;  /* 0x0000040000067882 */ /* 0x000fe20000000000 */
[----:B------:R-:W-:-:S06]  /*3390*/  NOP ;  /* 0x0000000000007918 */ /* 0x000fcc0000000000 */
[----:B------:R-:W-:Y:S06]  /*33a0*/  BAR.ARV 0x6, 0xa0 ;  /* 0x0182800000007b1d */ /* 0x000fec0000002000 */
[----:B------:R-:W4:Y:S01]  /*33b0*/  LDCU UR8, c[0x0][0x38c] ;  /* 0x00007180ff0877ac */ /* 0x000f220008000800 */
[----:B------:R-:W-:Y:S01]  /*33c0*/  LOP3.LUT R0, R0, 0xffff, RZ, 0xc0, !PT ;  /* 0x0000ffff00007812 */ /* 0x000fe200078ec0ff */
[----:B-1----:R-:W-:Y:S01]  /*33d0*/  IMAD.MOV.U32 R9, RZ, RZ, 0x1 ;  /* 0x00000001ff097424 */ /* 0x002fe200078e00ff */
[----:B------:R-:W-:Y:S01]  /*33e0*/  LOP3.LUT R8, R8, 0xffff, RZ, 0xc0, !PT ;  /* 0x0000ffff08087812 */ /* 0x000fe200078ec0ff */
[----:B------:R-:W-:Y:S01]  /*33f0*/  UMOV UR19, URZ ;  /* 0x000000ff00137c82 */ /* 0x000fe20008000000 */
[----:B------:R-:W-:Y:S01]  /*3400*/  R2UR UR11, R0 ;  /* 0x00000000000b72ca */ /* 0x000fe200000e0000 */
[----:B------:R-:W-:Y:S01]  /*3410*/  UMOV UR18, URZ ;  /* 0x000000ff00127c82 */ /* 0x000fe20008000000 */
[----:B------:R-:W-:Y:S01]  /*3420*/  R2UR UR12, R8 ;  /* 0x00000000080c72ca */ /* 0x000fe200000e0000 */
[----:B------:R-:W-:Y:S01]  /*3430*/  IMAD.MOV.U32 R8, RZ, RZ, RZ ;  /* 0x000000ffff087224 */ /* 0x000fe200078e00ff */
[----:B------:R-:W-:Y:S01]  /*3440*/  UMOV UR17, URZ ;  /* 0x000000ff00117c82 */ /* 0x000fe20008000000 */
[----:B---3--:R-:W-:-:S02]  /*3450*/  ULEA UR7, UR7, UR6, 0x18 ;  /* 0x0000000607077291 */ /* 0x008fc4000f8ec0ff */
[----:B------:R-:W-:Y:S02]  /*3460*/  UISETP.NE.AND UP2, UPT, UR5, URZ, UPT ;  /* 0x000000ff0500728c */ /* 0x000fe4000bf45270 */
[----:B------:R-:W-:Y:S02]  /*3470*/  UIADD3 UR13, UPT, UPT, UR7, 0x8400, URZ ;  /* 0x00008400070d7890 */ /* 0x000fe4000fffe0ff */
[----:B------:R-:W-:Y:S02]  /*3480*/  UIADD3 UR14, UPT, UPT, UR7, 0x1c400, URZ ;  /* 0x0001c400070e7890 */ /* 0x000fe4000fffe0ff */
[----:B----4-:R-:W-:Y:S01]  /*3490*/  UIADD3 UR8, UPT, UPT, UR8, 0x1f, URZ ;  /* 0x0000001f08087890 */ /* 0x010fe2000fffe0ff */
[----:B--2---:R-:W1:Y:S01]  /*34a0*/  LDS R2, [UR7+0x150] ;  /* 0x00015007ff027984 */ /* 0x004e620008000800 */
[----:B------:R-:W-:Y:S02]  /*34b0*/  USHF.R.U32.HI UR13, URZ, 0x4, UR13 ;  /* 0x00000004ff0d7899 */ /* 0x000fe4000801160d */
[----:B------:R-:W-:-:S02]  /*34c0*/  USHF.R.S32.HI UR6, URZ, 0x1f, UR8 ;  /* 0x0000001fff067899 */ /* 0x000fc40008011408 */
[----:B------:R-:W-:Y:S02]  /*34d0*/  USHF.R.U32.HI UR14, URZ, 0x4, UR14 ;  /* 0x00000004ff0e7899 */ /* 0x000fe4000801160e */
[----:B------:R-:W-:Y:S02]  /*34e0*/  ULEA.HI UR6, UR6, UR8, URZ, 0x5 ;  /* 0x0000000806067291 */ /* 0x000fe4000f8f28ff */
[----:B------:R-:W-:Y:S02]  /*34f0*/  ULOP3.LUT UR13, UR13, 0x3fff, URZ, 0xc0, !UPT ;  /* 0x00003fff0d0d7892 */ /* 0x000fe4000f8ec0ff */
[----:B------:R-:W-:Y:S02]  /*3500*/  USHF.R.S32.HI UR6, URZ, 0x5, UR6 ;  /* 0x00000005ff067899 */ /* 0x000fe40008011406 */
[----:B------:R-:W-:Y:S02]  /*3510*/  ULOP3.LUT UR14, UR14, 0x3fff, URZ, 0xc0, !UPT ;  /* 0x00003fff0e0e7892 */ /* 0x000fe4000f8ec0ff */
[----:B------:R-:W-:Y:S01]  /*3520*/  UISETP.LT.AND UP0, UPT, UR6, 0x1, UPT ;  /* 0x000000010600788c */ /* 0x000fe2000bf01270 */
[----:B------:R-:W-:Y:S01]  /*3530*/  UMOV UR28, 0x0 ;  /* 0x00000000001c7882 */ /* 0x000fe20000000000 */
[----:B------:R-:W-:Y:S01]  /*3540*/  UMOV UR29, 0x10200910 ;  /* 0x10200910001d7882 */ /* 0x000fe20000000000 */
[----:B------:R-:W-:-:S02]  /*3550*/  ULOP3.LUT UR13, UR13, 0x10000, URZ, 0xfc, !UPT ;  /* 0x000100000d0d7892 */ /* 0x000fc4000f8efcff */
[----:B------:R-:W-:Y:S02]  /*3560*/  ULOP3.LUT UR14, UR14, 0x10000, URZ, 0xfc, !UPT ;  /* 0x000100000e0e7892 */ /* 0x000fe4000f8efcff */
[----:B------:R-:W-:Y:S01]  /*3570*/  USEL UR20, UR6, 0x1, !UP0 ;  /* 0x0000000106147887 */ /* 0x000fe2000c000000 */
[----:B------:R-:W-:Y:S01]  /*3580*/  UMOV UR26, 0x0 ;  /* 0x00000000001a7882 */ /* 0x000fe20000000000 */
[----:B------:R-:W-:Y:S01]  /*3590*/  UMOV UR27, 0x10200910 ;  /* 0x10200910001b7882 */ /* 0x000fe20000000000 */
[----:B------:R-:W-:Y:S01]  /*35a0*/  UMOV UR24, 0x0 ;  /* 0x0000000000187882 */ /* 0x000fe20000000000 */
[----:B------:R-:W-:Y:S01]  /*35b0*/  UMOV UR25, 0x10200910 ;  /* 0x1020091000197882 */ /* 0x000fe20000000000 */
[----:B------:R-:W-:Y:S01]  /*35c0*/  UMOV UR22, 0x0 ;  /* 0x0000000000167882 */ /* 0x000fe20000000000 */
[----:B------:R-:W-:Y:S01]  /*35d0*/  UMOV UR23, 0x10200910 ;  /* 0x1020091000177882 */ /* 0x000fe20000000000 */
[----:B-1----:R-:W-:Y:S02]  /*35e0*/  R2UR UR21, R2 ;  /* 0x00000000021572ca */ /* 0x002fe400000e0000 */
[----:B------:R-:W-:-:S13]  /*35f0*/  CS2R R2, SRZ ;  /* 0x0000000000027805 */ /* 0x000fda000001ff00 */
.L_x_75:
[C---:B------:R-:W-:Y:S02]  /*3600*/  LEA R0, R8.reuse, UR7, 0x3 ;  /* 0x0000000708007c11 */ /* 0x040fe4000f8e18ff */
[----:B------:R-:W-:Y:S02]  /*3610*/  SHF.L.U32 R5, R3, 0x1f, RZ ;  /* 0x0000001f03057819 */ /* 0x000fe400000006ff */
[----:B------:R-:W-:Y:S02]  /*3620*/  LEA R4, R8, UR7, 0x4 ;  /* 0x0000000708047c11 */ /* 0x000fe4000f8e20ff */
[----:B------:R-:W1:Y:S02]  /*3630*/  SYNCS.PHASECHK.TRANS64.TRYWAIT P0, [R0+URZ+0xa0], R5 ;  /* 0x0000a005000075a7 */ /* 0x000e6400080011ff */
[----:B-1-34-:R-:W-:Y:S05]  /*3640*/  @!P0 BRA `(.L_x_68) ;  /* 0x0000008400408947 */ /* 0x01afea0003800000 */
.L_x_206:
[----:B-1----:R-:W1:Y:S01]  /*3650*/  LDS.128 R4, [R4+0x130] ;  /* 0x0001300004047984 */ /* 0x002e620000000c00 */
[----:B------:R-:W-:Y:S02]  /*3660*/  VIADD R0, R0, 0xb0 ;  /* 0x000000b000007836 */ /* 0x000fe40000000000 */
[----:B------:R-:W-:Y:S01]  /*3670*/  VIADD R8, R8, 0x1 ;  /* 0x0000000108087836 */ /* 0x000fe20000000000 */
[----:B------:R-:W-:Y:S01]  /*3680*/  @!PT LDS RZ, [RZ] ;  /* 0x00000000fffff984 */ /* 0x000fe20000000800 */
[----:B------:R-:W-:Y:S01]  /*3690*/  @!PT LDS RZ, [RZ] ;  /* 0x00000000fffff984 */ /* 0x000fe20000000800 */
[----:B------:R-:W-:Y:S01]  /*36a0*/  @!PT LDS RZ, [RZ] ;  /* 0x00000000fffff984 */ /* 0x000fe20000000800 */
[----:B------:R-:W-:Y:S01]  /*36b0*/  @!PT LDS RZ, [RZ] ;  /* 0x00000000fffff984 */ /* 0x000fe20000000800 */
[----:B------:R2:W-:Y:S06]  /*36c0*/  MEMBAR.ALL.CTA ;  /* 0x0000000000007992 */ /* 0x0005ec0000008000 */
[----:B--2---:R-:W2:Y:S01]  /*36d0*/  FENCE.VIEW.ASYNC.S ;  /* 0x00000000000073c6 */ /* 0x004ea20000000000 */
[----:B------:R-:W-:-:S04]  /*36e0*/  PRMT R0, RZ, 0x654, R0 ;  /* 0x00000654ff007816 */ /* 0x000fc80000000000 */
[----:B--2---:R2:W-:Y:S01]  /*36f0*/  SYNCS.ARRIVE.TRANS64.RED.A1T0 RZ, [R0+URZ], RZ ;  /* 0x000000ff00ff79a7 */ /* 0x0045e200081004ff */
[----:B-1----:R-:W-:Y:S01]  /*3700*/  LOP3.LUT P1, RZ, R6, 0x1, RZ, 0xc0, !PT ;  /* 0x0000000106ff7812 */ /* 0x002fe2000782c0ff */
[----:B--2---:R-:W-:-:S12]  /*3710*/  BRA.U UP2, `(.L_x_69) ;  /* 0x0000000502087547 */ /* 0x004fd8000b800000 */
[----:B------:R-:W1:Y:S01]  /*3720*/  LDCU UR8, c[0x0][0x38c] ;  /* 0x00007180ff0877ac */ /* 0x000e620008000800 */
[----:B------:R-:W-:Y:S02]  /*3730*/  PLOP3.LUT P2, PT, PT, PT, PT, 0x80, 0x8 ;  /* 0x000000000008781c */ /* 0x000fe40003f4f070 */
[----:B------:R-:W-:Y:S01]  /*3740*/  SHF.L.U32 R5, R9, 0x1f, RZ ;  /* 0x0000001f09057819 */ /* 0x000fe200000006ff */
[----:B------:R-:W-:Y:S02]  /*3750*/  ULEA UR9, UR19, UR7, 0x3 ;  /* 0x0000000713097291 */ /* 0x000fe4000f8e18ff */
[----:B------:R-:W-:Y:S02]  /*3760*/  ULEA UR10, UR19, UR21, 0x7 ;  /* 0x00000015130a7291 */ /* 0x000fe4000f8e38ff */
[----:B-1----:R-:W-:-:S06]  /*3770*/  UISETP.GE.AND UP0, UPT, UR8, 0x1, UPT ;  /* 0x000000010800788c */ /* 0x002fcc000bf06270 */
[----:B------:R-:W-:-:S05]  /*3780*/  PLOP3.LUT P0, PT, PT, PT, UP0, 0x80, 0x8 ;  /* 0x000000000008781c */ /* 0x000fca0003f0f008 */
[----:B------:R-:W-:-:S08]  /*3790*/  @UP0 ULEA UR8, UR18, UR7, 0x3 ;  /* 0x0000000712080291 */ /* 0x000fd0000f8e18ff */
[----:B------:R-:W-:-:S04]  /*37a0*/  @P0 SHF.L.U32 R0, R2, 0x1f, RZ ;  /* 0x0000001f02000819 */ /* 0x000fc800000006ff */
[----:B------:R1:W2:Y:S01]  /*37b0*/  @P0 SYNCS.PHASECHK.TRANS64.TRYWAIT P2, [UR8], R0 ;  /* 0x00000000ff0005a7 */ /* 0x0002a20008041108 */
[----:B------:R-:W3:Y:S02]  /*37c0*/  SYNCS.PHASECHK.TRANS64.TRYWAIT P0, [UR9+0xe0], R5 ;  /* 0x0000e005ff0075a7 */ /* 0x000ee40008001109 */
[----:B-123--:R-:W-:Y:S05]  /*37d0*/  @!P0 BRA `(.L_x_70) ;  /* 0x0000008000f08947 */ /* 0x00efea0003800000 */
.L_x_208:
[----:B------:R-:W-:Y:S01]  /*37e0*/  UMOV UR16, UR17 ;  /* 0x0000001100107c82 */ /* 0x000fe20008000000 */
[----:B------:R-:W-:Y:S05]  /*37f0*/  BRA.U !UP0, `(.L_x_71) ;  /* 0x0000000108c07547 */ /* 0x000fea000b800000 */
[----:B------:R-:W-:Y:S02]  /*3800*/  UIADD3 UR16, UPT, UPT, UR20, UR17, URZ ;  /* 0x0000001114107290 */ /* 0x000fe4000fffe0ff */
[----:B------:R-:W-:Y:S01]  /*3810*/  UPLOP3.LUT UP3, UPT, UPT, UPT, UPT, 0x40, 0x4 ;  /* 0x000000000004789c */ /* 0x000fe20003f6e870 */
[----:B------:R-:W-:Y:S01]  /*3820*/  UMOV UR15, UR6 ;  /* 0x00000006000f7c82 */ /* 0x000fe20008000000 */
[----:B------:R-:W-:-:S09]  /*3830*/  UMOV UR46, UR18 ;  /* 0x00000012002e7c82 */ /* 0x000fd20008000000 */
.L_x_74:
[----:B--2---:R-:W-:Y:S01]  /*3840*/  ULEA UR8, UR46, UR7, 0x3 ;  /* 0x000000072e087291 */ /* 0x004fe2000f8e18ff */
[----:B---3--:R-:W-:Y:S11]  /*3850*/  @P2 BRA `(.L_x_72) ;  /* 0x00000000000c2947 */ /* 0x008ff60003800000 */
[----:B-1----:R-:W-:Y:S04]  /*3860*/  SHF.L.U32 R5, R2, 0x1f, RZ ;  /* 0x0000001f02057819 */ /* 0x002fe800000006ff */
[----:B------:R-:W1:Y:S02]  /*3870*/  SYNCS.PHASECHK.TRANS64.TRYWAIT P0, [UR8], R5 ;  /* 0x00000005ff0075a7 */ /* 0x000e640008001108 */
[----:B-1----:R-:W-:Y:S05]  /*3880*/  @!P0 BRA `(.L_x_73) ;  /* 0x0000008000dc8947 */ /* 0x002fea0003800000 */
.L_x_72:
[----:B------:R-:W-:Y:S01]  /*3890*/  UISETP.NE.AND UP0, UPT, UR15, 0x1, UPT ;  /* 0x000000010f00788c */ /* 0x000fe2000bf05270 */
[----:B------:R-:W-:Y:S01]  /*38a0*/  PLOP3.LUT P2, PT, PT, PT, PT, 0x80, 0x8 ;  /* 0x000000000008781c */ /* 0x000fe20003f4f070 */
[----:B------:R-:W-:Y:S02]  /*38b0*/  UIADD3 UR18, UPT, UPT, UR46, 0x1, URZ ;  /* 0x000000012e127890 */ /* 0x000fe4000fffe0ff */
[----:B------:R-:W-:Y:S02]  /*38c0*/  ULEA UR32, UR46, UR14, 0x9 ;  /* 0x0000000e2e207291 */ /* 0x000fe4000f8e48ff */
[----:B------:R-:W-:Y:S01]  /*38d0*/  UISETP.NE.AND UP1, UPT, UR18, 0x5, UPT ;  /* 0x000000051200788c */ /* 0x000fe2000bf25270 */
[----:B------:R-:W-:Y:S01]  /*38e0*/  PLOP3.LUT P0, PT, PT, PT, UP0, 0x80, 0x8 ;  /* 0x000000000008781c */ /* 0x000fe20003f0f008 */
[----:B------:R-:W-:Y:S02]  /*38f0*/  UIADD3 UR44, UPT, UPT, UR32, 0x2, URZ ;  /* 0x00000002202c7890 */ /* 0x000fe4000fffe0ff */
[----:B------:R-:W-:Y:S02]  /*3900*/  USEL UR31, URZ, 0x1, UP1 ;  /* 0x00000001ff1f7887 */ /* 0x000fe40008800000 */
[----:B------:R-:W-:Y:S02]  /*3910*/  USEL UR18, UR18, URZ, UP1 ;  /* 0x000000ff12127287 */ /* 0x000fe40008800000 */
[----:B------:R-:W-:Y:S02]  /*3920*/  UIADD3 UR40, UPT, UPT, UR32, 0x4, URZ ;  /* 0x0000000420287890 */ /* 0x000fe4000fffe0ff */
[----:B------:R-:W-:Y:S01]  /*3930*/  @UP0 ULEA UR30, UR18, UR7, 0x3 ;  /* 0x00000007121e0291 */ /* 0x000fe2000f8e18ff */
[----:B------:R-:W-:Y:S01]  /*3940*/  LOP3.LUT R2, R2, UR31, RZ, 0x3c, !PT ;  /* 0x0000001f02027c12 */ /* 0x000fe2000f8e3cff */
[----:B------:R-:W-:Y:S02]  /*3950*/  UIADD3 UR36, UPT, UPT, UR32, 0x6, URZ ;  /* 0x0000000620247890 */ /* 0x000fe4000fffe0ff */
[----:B------:R-:W-:Y:S01]  /*3960*/  UIADD3 UR8, UPT, UPT, UR8, 0x28, URZ ;  /* 0x0000002808087890 */ /* 0x000fe2000fffe0ff */
[----:B-1----:R-:W-:Y:S01]  /*3970*/  @P0 SHF.L.U32 R0, R2, 0x1f, RZ ;  /* 0x0000001f02000819 */ /* 0x002fe200000006ff */
[----:B------:R-:W-:Y:S02]  /*3980*/  UIADD3 UR17, UPT, UPT, UR17, 0x1, URZ ;  /* 0x0000000111117890 */ /* 0x000fe4000fffe0ff */
[----:B------:R-:W-:Y:S01]  /*3990*/  UIADD3 UR15, UPT, UPT, UR15, -0x1, URZ ;  /* 0xffffffff0f0f7890 */ /* 0x000fe2000fffe0ff */
[----:B------:R2:W3:Y:S01]  /*39a0*/  @P0 SYNCS.PHASECHK.TRANS64.TRYWAIT P2, [UR30], R0 ;  /* 0x00000000ff0005a7 */ /* 0x0004e2000804111e */
[----:B------:R-:W-:Y:S02]  /*39b0*/  ULEA UR30, UR46, UR13, 0xa ;  /* 0x0000000d2e1e7291 */ /* 0x000fe4000f8e50ff */
[----:B------:R-:W-:Y:S02]  /*39c0*/  UISETP.NE.AND UP0, UPT, UR17, UR16, UPT ;  /* 0x000000101100728c */ /* 0x000fe4000bf05270 */
[----:B------:R-:W-:Y:S02]  /*39d0*/  UIADD3 UR42, UPT, UPT, UR30, 0x2, URZ ;  /* 0x000000021e2a7890 */ /* 0x000fe4000fffe0ff */
[----:B------:R-:W-:Y:S02]  /*39e0*/  UIADD3 UR38, UPT, UPT, UR30, 0x4, URZ ;  /* 0x000000041e267890 */ /* 0x000fe4000fffe0ff */
[----:B------:R-:W-:Y:S01]  /*39f0*/  UIADD3 UR34, UPT, UPT, UR30, 0x6, URZ ;  /* 0x000000061e227890 */ /* 0x000fe2000fffe0ff */
[----:B------:R-:W-:Y:S01]  /*3a00*/  UMOV UR33, 0x40004040 ;  /* 0x4000404000217882 */ /* 0x000fe20000000000 */
[----:B------:R-:W-:Y:S01]  /*3a10*/  UMOV UR31, 0x40004040 ;  /* 0x40004040001f7882 */ /* 0x000fe20000000000 */
[----:B------:R-:W-:Y:S01]  /*3a20*/  UMOV UR45, 0x40004040 ;  /* 0x40004040002d7882 */ /* 0x000fe20000000000 */
[----:B------:R2:W-:Y:S01]  /*3a30*/  UTCHMMA.2CTA gdesc[UR30], gdesc[UR32], tmem[UR10], tmem[UR28], idesc[UR29], UP3 ;  /* 0x00ff1c201e0075ea */ /* 0x0005e20009a0000a */
[----:B------:R-:W-:Y:S01]  /*3a40*/  UPLOP3.LUT UP3, UPT, UPT, UPT, UPT, 0x80, 0x8 ;  /* 0x000000000008789c */ /* 0x000fe20003f6f070 */
[----:B------:R-:W-:Y:S01]  /*3a50*/  UMOV UR43, 0x40004040 ;  /* 0x40004040002b7882 */ /* 0x000fe20000000000 */
[----:B------:R-:W-:Y:S01]  /*3a60*/  UMOV UR41, 0x40004040 ;  /* 0x4000404000297882 */ /* 0x000fe20000000000 */
[----:B------:R2:W-:Y:S01]  /*3a70*/  UTCHMMA.2CTA gdesc[UR42], gdesc[UR44], tmem[UR10], tmem[UR26], idesc[UR27], UPT ;  /* 0x00ff1a2c2a0075ea */ /* 0x0005e2000ba0000a */
[----:B------:R-:W-:Y:S01]  /*3a80*/  UMOV UR39, 0x40004040 ;  /* 0x4000404000277882 */ /* 0x000fe20000000000 */
[----:B------:R-:W-:Y:S01]  /*3a90*/  UMOV UR37, 0x40004040 ;  /* 0x4000404000257882 */ /* 0x000fe20000000000 */
[----:B------:R-:W-:Y:S01]  /*3aa0*/  UMOV UR35, 0x40004040 ;  /* 0x4000404000237882 */ /* 0x000fe20000000000 */
[----:B------:R2:W-:Y:S01]  /*3ab0*/  UTCHMMA.2CTA gdesc[UR38], gdesc[UR40], tmem[UR10], tmem[UR24], idesc[UR25], UPT ;  /* 0x00ff1828260075ea */ /* 0x0005e2000ba0000a */
[----:B------:R2:W-:Y:S01]  /*3ac0*/  UTCHMMA.2CTA gdesc[UR34], gdesc[UR36], tmem[UR10], tmem[UR22], idesc[UR23], UPT ;  /* 0x00ff1624220075ea */ /* 0x0005e2000ba0000a */
[----:B------:R2:W-:Y:S01]  /*3ad0*/  UTCBAR.2CTA.MULTICAST [UR8], URZ, UR12 ;  /* 0x000000ff080073e9 */ /* 0x0005e2000820080c */
[----:B------:R-:W-:Y:S01]  /*3ae0*/  UMOV UR46, UR18 ;  /* 0x00000012002e7c82 */ /* 0x000fe20008000000 */
[----:B------:R-:W-:Y:S05]  /*3af0*/  BRA.U UP0, `(.L_x_74) ;  /* 0xfffffffd00507547 */ /* 0x000fea000b83ffff */
.L_x_71:
[----:B------:R-:W-:Y:S01]  /*3b00*/  UIADD3 UR9, UPT, UPT, UR9, 0xc0, URZ ;  /* 0x000000c009097890 */ /* 0x000fe2000fffe0ff */
[----:B------:R-:W-:-:S08]  /*3b10*/  UMOV UR17, UR16 ;  /* 0x0000001000117c82 */ /* 0x000fd00008000000 */
[----:B------:R4:W-:Y:S01]  /*3b20*/  UTCBAR.2CTA.MULTICAST [UR9], URZ, UR11 ;  /* 0x000000ff090073e9 */ /* 0x0009e2000820080b */
[----:B------:R-:W-:Y:S02]  /*3b30*/  NOP ;  /* 0x0000000000007918 */ /* 0x000fe40000000000 */
.L_x_69:
[----:B------:R-:W-:Y:S01]  /*3b40*/  UIADD3 UR19, UPT, UPT, UR19, 0x1, URZ ;  /* 0x0000000113137890 */ /* 0x000fe2000fffe0ff */
[----:B------:R-:W-:-:S03]  /*3b50*/  ISETP.NE.AND P0, PT, R8, 0x2, PT ;  /* 0x000000020800780c */ /* 0x000fc60003f05270 */
[----:B------:R-:W-:Y:S01]  /*3b60*/  UISETP.NE.AND UP0, UPT, UR19, 0x4, UPT ;  /* 0x000000041300788c */ /* 0x000fe2000bf05270 */
[----:B-12---:R-:W-:Y:S02]  /*3b70*/  SEL R0, RZ, 0x1, P0 ;  /* 0x00000001ff007807 */ /* 0x006fe40000000000 */
[----:B------:R-:W-:Y:S01]  /*3b80*/  SEL R8, R8, RZ, P0 ;  /* 0x000000ff08087207 */ /* 0x000fe20000000000 */
[----:B------:R-:W-:Y:S01]  /*3b90*/  USEL UR8, URZ, 0x1, UP0 ;  /* 0x00000001ff087887 */ /* 0x000fe20008000000 */
[----:B------:R-:W-:Y:S01]  /*3ba0*/  LOP3.LUT R3, R3, R0, RZ, 0x3c, !PT ;  /* 0x0000000003037212 */ /* 0x000fe200078e3cff */
[----:B------:R-:W-:-:S04]  /*3bb0*/  USEL UR19, UR19, URZ, UP0 ;  /* 0x000000ff13137287 */ /* 0x000fc80008000000 */
[----:B------:R-:W-:Y:S01]  /*3bc0*/  LOP3.LUT R9, R9, UR8, RZ, 0x3c, !PT ;  /* 0x0000000809097c12 */ /* 0x000fe2000f8e3cff */
[----:B------:R-:W-:Y:S07]  /*3bd0*/  @P1 BRA `(.L_x_75) ;  /* 0xfffffff800881947 */ /* 0x000fee000383ffff */
[----:B------:R-:W1:Y:S01]  /*3be0*/  S2UR UR6, SR_CgaCtaId ;  /* 0x00000000000679c3 */ /* 0x000e620000008800 */
[----:B------:R-:W-:Y:S01]  /*3bf0*/  ELECT P0, URZ, PT ;  /* 0x0000000000ff782f */ /* 0x000fe20003800000 */
[----:B------:R-:W-:Y:S01]  /*3c00*/  HFMA2 R0, -RZ, RZ, 0, 5.9604644775390625e-08 ;  /* 0x00000001ff007431 */ /* 0x000fe200000001ff */
[----:B------:R-:W-:-:S05]  /*3c10*/  UMOV UR8, 0x40 ;  /* 0x0000004000087882 */ /* 0x000fca0000000000 */
[----:B------:R-:W-:Y:S01]  /*3c20*/  UVIRTCOUNT.DEALLOC.SMPOOL 0x80 ;  /* 0x000000800000784c */ /* 0x000fe20000000000 */
[----:B------:R-:W-:Y:S02]  /*3c30*/  UISETP.NE.AND UP0, UPT, UR5, URZ, UPT ;  /* 0x000000ff0500728c */ /* 0x000fe4000bf05270 */
[----:B-1----:R-:W-:-:S09]  /*3c40*/  ULEA UR6, UR6, UR8, 0x18 ;  /* 0x0000000806067291 */ /* 0x002fd2000f8ec0ff */
[----:B------:R1:W-:Y:S01]  /*3c50*/  @P0 STS.U8 [UR6+0x1c], R0 ;  /* 0x00001c00ff000988 */ /* 0x0003e20008000006 */
[----:B------:R-:W-:Y:S05]  /*3c60*/  BRA.U UP0, `(.L_x_76) ;  /* 0x0000000100a07547 */ /* 0x000fea000b800000 */
[----:B------:R-:W-:Y:S01]  /*3c70*/  UIADD3 UR5, UPT, UPT, UR7, 0xe0, URZ ;  /* 0x000000e007057890 */ /* 0x000fe2000fffe0ff */
[----:B------:R-:W-:-:S03]  /*3c80*/  SHF.L.U32 R3, R9, 0x1f, RZ ;  /* 0x0000001f09037819 */ /* 0x000fc600000006ff */
[----:B------:R-:W-:-:S09]  /*3c90*/  ULEA UR8, UR19, UR5, 0x3 ;  /* 0x0000000513087291 */ /* 0x000fd2000f8e18ff */
[----:B------:R-:W2:Y:S02]  /*3ca0*/  SYNCS.PHASECHK.TRANS64.TRYWAIT P0, [UR8], R3 ;  /* 0x00000003ff0075a7 */ /* 0x000ea40008001108 */
[----:B--2---:R-:W-:Y:S05]  /*3cb0*/  @!P0 BRA `(.L_x_77) ;  /* 0x0000007c00e88947 */ /* 0x004fea0003800000 */
.L_x_211:
[----:B----4-:R-:W-:-:S04]  /*3cc0*/  UIADD3 UR9, UPT, UPT, UR19, 0x1, URZ ;  /* 0x0000000113097890 */ /* 0x010fc8000fffe0ff */
        /* <DEDUP_REMOVED lines=8> */
.L_x_213:
        /* <DEDUP_REMOVED lines=9> */
.L_x_215:
[----:B------:R-:W-:-:S04]  /*3de0*/  UIADD3 UR9, UPT, UPT, UR9, 0x1, URZ ;  /* 0x0000000109097890 */ /* 0x000fc8000fffe0ff */
[----:B------:R-:W-:-:S04]  /*3df0*/  UISETP.NE.AND UP1, UPT, UR9, 0x4, UPT ;  /* 0x000000040900788c */ /* 0x000fc8000bf25270 */
[----:B------:R-:W-:Y:S02]  /*3e00*/  USEL UR8, URZ, 0x1, UP1 ;  /* 0x00000001ff087887 */ /* 0x000fe40008800000 */
[----:B------:R-:W-:-:S04]  /*3e10*/  USEL UR9, UR9, URZ, UP1 ;  /* 0x000000ff09097287 */ /* 0x000fc80008800000 */
[----:B------:R-:W-:Y:S01]  /*3e20*/  ULEA UR9, UR9, UR5, 0x3 ;  /* 0x0000000509097291 */ /* 0x000fe2000f8e18ff */
[----:B-1----:R-:W-:-:S04]  /*3e30*/  LOP3.LUT R3, R2, UR8, RZ, 0x3c, !PT ;  /* 0x0000000802037c12 */ /* 0x002fc8000f8e3cff */
[----:B------:R-:W-:Y:S01]  /*3e40*/  SHF.L.U32 R3, R3, 0x1f, RZ ;  /* 0x0000001f03037819 */ /* 0x000fe200000006ff */
[----:B------:R-:W-:-:S04]  /*3e50*/  IMAD.U32 R0, RZ, RZ, UR9 ;  /* 0x00000009ff007e24 */ /* 0x000fc8000f8e00ff */
[----:B------:R1:W2:Y:S03]  /*3e60*/  SYNCS.PHASECHK.TRANS64.TRYWAIT P0, [R0+URZ], R3 ;  /* 0x00000003000075a7 */ /* 0x0002a600080011ff */
[----:B--2---:R-:W-:Y:S05]  /*3e70*/  @!P0 NANOSLEEP.SYNCS 0x989680 ;  /* 0x009896800000895d */ /* 0x004fea0003900000 */
[----:B------:R-:W2:Y:S02]  /*3e80*/  @!P0 SYNCS.PHASECHK.TRANS64 P0, [R0+URZ], R3 ;  /* 0x00000003000085a7 */ /* 0x000ea400080010ff */
[----:B--2---:R-:W-:Y:S05]  /*3e90*/  @P0 BRA `(.L_x_80) ;  /* 0x0000000000200947 */ /* 0x004fea0003800000 */
.L_x_81:
[----:B--2---:R2:W4:Y:S02]  /*3ea0*/  SYNCS.PHASECHK.TRANS64.TRYWAIT P0, [R0+URZ], R3 ;  /* 0x00000003000075a7 */ /* 0x00452400080011ff */
[----:B----4-:R-:W-:Y:S05]  /*3eb0*/  @!P0 NANOSLEEP.SYNCS 0x989680 ;  /* 0x009896800000895d */ /* 0x010fea0003900000 */
[----:B------:R-:W4:Y:S02]  /*3ec0*/  @!P0 SYNCS.PHASECHK.TRANS64 P0, [R0+URZ], R3 ;  /* 0x00000003000085a7 */ /* 0x000f2400080010ff */
[----:B----4-:R-:W-:Y:S05]  /*3ed0*/  @!P0 BRA `(.L_x_81) ;  /* 0xfffffffc00f08947 */ /* 0x010fea000383ffff */
[----:B------:R-:W-:Y:S05]  /*3ee0*/  BRA `(.L_x_80) ;  /* 0x00000000000c7947 */ /* 0x000fea0003800000 */
.L_x_76:
[----:B------:R-:W-:-:S04]  /*3ef0*/  UIADD3 UR5, UPT, UPT, UR7, 0x120, URZ ;  /* 0x0000012007057890 */ /* 0x000fc8000fffe0ff */
[----:B------:R-:W-:-:S09]  /*3f00*/  UPRMT UR5, UR4, 0x654, UR5 ;  /* 0x0000065404057896 */ /* 0x000fd20008000005 */
[----:B------:R-:W-:Y:S03]  /*3f10*/  SYNCS.ARRIVE.TRANS64.RED.A1T0 RZ, [UR5], RZ ;  /* 0x000000ffffff79a7 */ /* 0x000fe60008100405 */
.L_x_80:
[----:B-12---:R-:W-:Y:S01]  /*3f20*/  SHF.L.U32 R3, RZ, 0x1f, RZ ;  /* 0x0000001fff037819 */ /* 0x006fe200000006ff */
[----:B------:R-:W-:Y:S01]  /*3f30*/  UIADD3 UR5, UPT, UPT, UR7, 0x120, URZ ;  /* 0x0000012007057890 */ /* 0x000fe2000fffe0ff */
[----:B------:R-:W-:Y:S02]  /*3f40*/  PLOP3.LUT P0, PT, PT, PT, UP0, 0x80, 0x8 ;  /* 0x000000000008781c */ /* 0x000fe40003f0f008 */
[----:B------:R-:W1:Y:S02]  /*3f50*/  SYNCS.PHASECHK.TRANS64.TRYWAIT P1, [UR7+0x120], R3 ;  /* 0x00012003ff0075a7 */ /* 0x000e640008021107 */
[----:B-1----:R-:W-:Y:S09]  /*3f60*/  @!P1 BRA `(.L_x_82) ;  /* 0x0000007c00849947 */ /* 0x002ff20003800000 */
.L_x_217:
[----:B------:R-:W-:Y:S01]  /*3f70*/  @!UP0 UPRMT UR5, UR4, 0x654, UR5 ;  /* 0x0000065404058896 */ /* 0x000fe20008000005 */
[----:B------:R-:W-:Y:S02]  /*3f80*/  UMOV UR8, 0xffff ;  /* 0x0000ffff00087882 */ /* 0x000fe40000000000 */
[----:B------:R-:W-:-:S06]  /*3f90*/  UMOV UR4, 0x1 ;  /* 0x0000000100047882 */ /* 0x000fcc0000000000 */
[----:B------:R-:W-:Y:S01]  /*3fa0*/  @!P0 SYNCS.ARRIVE.TRANS64.RED.A1T0 RZ, [UR5], RZ ;  /* 0x000000ffffff89a7 */ /* 0x000fe20008100405 */
[----:B------:R-:W-:Y:S01]  /*3fb0*/  NOP ;  /* 0x0000000000007918 */ /* 0x000fe20000000000 */
[----:B-1----:R-:W1:Y:S01]  /*3fc0*/  LDS R0, [UR6+0x14] ;  /* 0x00001406ff007984 */ /* 0x002e620008000800 */
[----:B------:R-:W-:-:S04]  /*3fd0*/  ULOP3.LUT UR5, UR21, 0xffff, URZ, 0xc0, !UPT ;  /* 0x0000ffff15057892 */ /* 0x000fc8000f8ec0ff */
[----:B------:R-:W-:-:S04]  /*3fe0*/  USHF.R.U32.HI UR5, URZ, 0x5, UR5 ;  /* 0x00000005ff057899 */ /* 0x000fc80008011605 */
[----:B------:R-:W-:Y:S02]  /*3ff0*/  USHF.L.U32 UR8, UR8, UR5, URZ ;  /* 0x0000000508087299 */ /* 0x000fe400080006ff */
[----:B------:R-:W-:-:S04]  /*4000*/  USHF.L.U32 UR4, UR4, UR5, URZ ;  /* 0x0000000504047299 */ /* 0x000fc800080006ff */
[----:B-1----:R-:W-:-:S04]  /*4010*/  LOP3.LUT R0, R0, UR8, RZ, 0xc0, !PT ;  /* 0x0000000800007c12 */ /* 0x002fc8000f8ec0ff */
[----:B------:R-:W-:-:S13]  /*4020*/  ISETP.NE.AND P0, PT, R0, UR8, PT ;  /* 0x0000000800007c0c */ /* 0x000fda000bf05270 */
[----:B------:R-:W-:Y:S05]  /*4030*/  @P0 BRA `(.L_x_83) ;  /* 0x0000000000580947 */ /* 0x000fea0003800000 */
[----:B------:R-:W1:Y:S02]  /*4040*/  LDS R0, [UR6+0x18] ;  /* 0x00001806ff007984 */ /* 0x000e640008000800 */
[----:B-1----:R-:W-:-:S04]  /*4050*/  LOP3.LUT R0, R0, UR4, RZ, 0xc0, !PT ;  /* 0x0000000400007c12 */ /* 0x002fc8000f8ec0ff */
[----:B------:R-:W-:-:S13]  /*4060*/  ISETP.NE.AND P0, PT, R0, UR4, PT ;  /* 0x0000000400007c0c */ /* 0x000fda000bf05270 */
[----:B------:R-:W-:Y:S05]  /*4070*/  @P0 BRA `(.L_x_84) ;  /* 0x00000000003c0947 */ /* 0x000fea0003800000 */
[----:B------:R-:W1:Y:S01]  /*4080*/  S2R R2, SR_LANEID ;  /* 0x0000000000027919 */ /* 0x000e620000000000 */
[----:B------:R-:W-:Y:S01]  /*4090*/  ULOP3.LUT UR8, URZ, UR8, URZ, 0x33, !UPT ;  /* 0x00000008ff087292 */ /* 0x000fe2000f8e33ff */
[----:B------:R-:W-:Y:S01]  /*40a0*/  LOP3.LUT R4, RZ, UR4, RZ, 0x33, !PT ;  /* 0x00000004ff047c12 */ /* 0x000fe2000f8e33ff */
[----:B------:R-:W-:Y:S02]  /*40b0*/  VOTEU.ANY UR7, UPT, PT ;  /* 0x0000000000077886 */ /* 0x000fe400038e0100 */
[----:B------:R-:W-:Y:S01]  /*40c0*/  UFLO.U32 UR7, UR7 ;  /* 0x00000007000772bd */ /* 0x000fe200080e0000 */
[----:B------:R-:W2:Y:S01]  /*40d0*/  REDUX UR4, R4 ;  /* 0x00000000040473c4 */ /* 0x000ea20000000000 */
[----:B------:R-:W-:-:S06]  /*40e0*/  IMAD.U32 R0, RZ, RZ, UR8 ;  /* 0x00000008ff007e24 */ /* 0x000fcc000f8e00ff */
[----:B------:R1:W-:Y:S01]  /*40f0*/  UTCATOMSWS.AND URZ, UR8 ;  /* 0x0000000800ff79e3 */ /* 0x0003e20008000000 */
[----:B------:R-:W3:Y:S01]  /*4100*/  REDUX UR5, R0 ;  /* 0x00000000000573c4 */ /* 0x000ee20000000000 */
[----:B-1----:R-:W-:Y:S01]  /*4110*/  ISETP.EQ.U32.AND P0, PT, R2, UR7, PT ;  /* 0x0000000702007c0c */ /* 0x002fe2000bf02070 */
[----:B--2---:R-:W-:Y:S01]  /*4120*/  IMAD.U32 R2, RZ, RZ, UR4 ;  /* 0x00000004ff027e24 */ /* 0x004fe2000f8e00ff */
[----:B---3--:R-:W-:-:S11]  /*4130*/  MOV R3, UR5 ;  /* 0x0000000500037c02 */ /* 0x008fd60008000f00 */
[----:B------:R1:W-:Y:S04]  /*4140*/  @P0 ATOMS.AND RZ, [UR6+0x14], R3 ;  /* 0x00001403ffff098c */ /* 0x0003e8000a800006 */
[----:B------:R1:W-:Y:S01]  /*4150*/  @P0 ATOMS.AND RZ, [UR6+0x18], R2 ;  /* 0x00001802ffff098c */ /* 0x0003e2000a800006 */
[----:B------:R-:W-:Y:S05]  /*4160*/  BRA `(.L_x_85) ;  /* 0x0000000000147947 */ /* 0x000fea0003800000 */
.L_x_84:
[----:B------:R-:W-:Y:S02]  /*4170*/  MOV R2, 0x4190 ;  /* 0x0000419000027802 */ /* 0x000fe40000000f00 */
[----:B---345:R-:W-:Y:S05]  /*4180*/  CALL.REL.NOINC `($__internal_0_$__cuda_sm10x_tcgen05_guardrail_trap_col_being_dealloced_not_returned_by_alloc) ;  /* 0x0000008400147944 */ /* 0x038fea0003c00000 */
[----:B------:R-:W-:Y:S05]  /*4190*/  BRA `(.L_x_85) ;  /* 0x0000000000087947 */ /* 0x000fea0003800000 */
.L_x_83:
[----:B------:R-:W-:Y:S02]  /*41a0*/  MOV R2, 0x41c0 ;  /* 0x000041c000027802 */ /* 0x000fe40000000f00 */
[----:B---345:R-:W-:Y:S05]  /*41b0*/  CALL.REL.NOINC `($__internal_2_$__cuda_sm10x_tcgen05_guardrail_trap_unallocated_columns_being_dealloced) ;  /* 0x0000008400207944 */ /* 0x038fea0003c00000 */
.L_x_85:
[----:B------:R-:W-:Y:S01]  /*41c0*/  NOP ;  /* 0x0000000000007918 */ /* 0x000fe20000000000 */
[----:B----4-:R-:W-:Y:S05]  /*41d0*/  EXIT ;  /* 0x000000000000794d */ /* 0x010fea0003800000 */
.L_x_56:
[----:B------:R-:W-:-:S09]  /*41e0*/  UISETP.NE.OR UP5, UPT, UR10, 0x3, !UP5 ;  /* 0x000000030a00788c */ /* 0x000fd2000efa5670 */
[----:B------:R-:W-:Y:S05]  /*41f0*/  BRA.U UP5, `(.L_x_86) ;  /* 0x0000001505907547 */ /* 0x000fea000b800000 */
[----:B------:R-:W1:Y:S01]  /*4200*/  LDC R0, c[0x0][0xb30] ;  /* 0x0002cc00ff007b82 */ /* 0x000e620000000800 */
[----:B------:R-:W2:Y:S01]  /*4210*/  LDCU.64 UR8, c[0x0][0x888] ;  /* 0x00011100ff0877ac */ /* 0x000ea20008000a00 */
[----:B------:R-:W-:Y:S02]  /*4220*/  HFMA2 R25, -RZ, RZ, 0, 0 ;  /* 0x00000000ff197431 */ /* 0x000fe400000001ff */
[----:B------:R-:W-:Y:S01]  /*4230*/  IMAD.MOV.U32 R27, RZ, RZ, RZ ;  /* 0x000000ffff1b7224 */ /* 0x000fe200078e00ff */
[----:B------:R-:W3:Y:S01]  /*4240*/  LDCU.64 UR4, c[0x0][0x890] ;  /* 0x00011200ff0477ac */ /* 0x000ee20008000a00 */
[----:B------:R-:W-:Y:S02]  /*4250*/  IMAD.MOV.U32 R23, RZ, RZ, 0x2000 ;  /* 0x00002000ff177424 */ /* 0x000fe400078e00ff */
[----:B------:R-:W4:Y:S01]  /*4260*/  LDC R19, c[0x0][0x370] ;  /* 0x0000dc00ff137b82 */ /* 0x000f220000000800 */
[----:B------:R-:W-:Y:S01]  /*4270*/  UMOV UR7, 0x400 ;  /* 0x0000040000077882 */ /* 0x000fe20000000000 */
[----:B------:R-:W-:-:S02]  /*4280*/  UPLOP3.LUT UP1, UPT, UPT, UPT, UPT, 0x40, 0x4 ;  /* 0x000000000004789c */ /* 0x000fc40003f2e870 */
[----:B------:R-:W-:-:S04]  /*4290*/  ULEA UR7, UR37, UR7, 0x18 ;  /* 0x0000000725077291 */ /* 0x000fc8000f8ec0ff */
[----:B------:R-:W4:Y:S01]  /*42a0*/  LDC R2, c[0x0][0xb0c] ;  /* 0x0002c300ff027b82 */ /* 0x000f220000000800 */
[----:B------:R-:W-:Y:S02]  /*42b0*/  UIADD3 UR41, UPT, UPT, UR7, 0x50, URZ ;  /* 0x0000005007297890 */ /* 0x000fe4000fffe0ff */
[----:B--2---:R-:W-:Y:S02]  /*42c0*/  UISETP.NE.U32.AND UP2, UPT, UR8, URZ, UPT ;  /* 0x000000ff0800728c */ /* 0x004fe4000bf45070 */
[----:B------:R-:W-:Y:S02]  /*42d0*/  UIADD3 UR33, UPT, UPT, UR7, 0x58, URZ ;  /* 0x0000005807217890 */ /* 0x000fe4000fffe0ff */
[----:B---3--:R-:W-:Y:S01]  /*42e0*/  UISETP.NE.U32.AND UP3, UPT, UR4, URZ, UPT ;  /* 0x000000ff0400728c */ /* 0x008fe2000bf65070 */
[----:B------:R-:W2:Y:S01]  /*42f0*/  LDC R18, c[0x0][0xb20] ;  /* 0x0002c800ff127b82 */ /* 0x000ea20000000800 */
[----:B-1----:R-:W-:Y:S01]  /*4300*/  ISETP.NE.AND P1, PT, R0, 0x1, PT ;  /* 0x000000010000780c */ /* 0x002fe20003f25270 */
[----:B------:R-:W-:-:S02]  /*4310*/  UISETP.NE.AND.EX UP2, UPT, UR9, URZ, UPT, UP2 ;  /* 0x000000ff0900728c */ /* 0x000fc4000bf45320 */
[----:B------:R-:W-:Y:S02]  /*4320*/  UIADD3 UR25, UPT, UPT, UR7, 0x60, URZ ;  /* 0x0000006007197890 */ /* 0x000fe4000fffe0ff */
[----:B------:R-:W-:Y:S02]  /*4330*/  UIADD3 UR17, UPT, UPT, UR7, 0x68, URZ ;  /* 0x0000006807117890 */ /* 0x000fe4000fffe0ff */
[----:B-----5:R-:W1:Y:S01]  /*4340*/  LDC.64 R32, c[0x0][0x348] ;  /* 0x0000d200ff207b82 */ /* 0x020e620000000a00 */
[----:B------:R-:W-:-:S07]  /*4350*/  UISETP.NE.AND.EX UP3, UPT, UR5, URZ, UPT, UP3 ;  /* 0x000000ff0500728c */ /* 0x000fce000bf65330 */
[----:B------:R-:W3:Y:S08]  /*4360*/  LDC.64 R16, c[0x0][0xb10] ;  /* 0x0002c400ff107b82 */ /* 0x000ef00000000a00 */
[----:B------:R-:W1:Y:S08]  /*4370*/  LDC.64 R6, c[0x0][0xb18] ;  /* 0x0002c600ff067b82 */ /* 0x000e700000000a00 */
[----:B------:R-:W1:Y:S08]  /*4380*/  LDC.64 R4, c[0x0][0xb28] ;  /* 0x0002ca00ff047b82 */ /* 0x000e700000000a00 */
[----:B--2-4-:R-:W1:Y:S02]  /*4390*/  LDC R22, c[0x0][0x374] ;  /* 0x0000dd00ff167b82 */ /* 0x014e640000000800 */
.L_x_101:
[----:B------:R-:W-:Y:S02]  /*43a0*/  LEA R0, R27, UR7, 0x3 ;  /* 0x000000071b007c11 */ /* 0x000fe4000f8e18ff */
[----:B------:R-:W-:Y:S02]  /*43b0*/  SHF.L.U32 R3, R25, 0x1f, RZ ;  /* 0x0000001f19037819 */ /* 0x000fe400000006ff */
[----:B------:R-:W-:Y:S02]  /*43c0*/  LEA R28, R27, UR7, 0x4 ;  /* 0x000000071b1c7c11 */ /* 0x000fe4000f8e20ff */
[----:B--2---:R-:W2:Y:S02]  /*43d0*/  SYNCS.PHASECHK.TRANS64.TRYWAIT P0, [R0+URZ+0xa0], R3 ;  /* 0x0000a003000075a7 */ /* 0x004ea400080011ff */
[----:B--2---:R-:W-:Y:S05]  /*43e0*/  @!P0 BRA `(.L_x_87) ;  /* 0x00000078007c8947 */ /* 0x004fea0003800000 */
.L_x_218:
[----:B------:R-:W-:Y:S01]  /*43f0*/  ISETP.GE.AND P0, PT, R26, 0x1, PT ;  /* 0x000000011a00780c */ /* 0x000fe20003f06270 */
[----:B------:R-:W4:Y:S01]  /*4400*/  LDS.128 R28, [R28+0x130] ;  /* 0x000130001c1c7984 */ /* 0x000f220000000c00 */
[----:B--2---:R-:W-:Y:S01]  /*4410*/  VIADD R0, R0, 0xb0 ;  /* 0x000000b000007836 */ /* 0x004fe20000000000 */
[----:B------:R-:W-:Y:S01]  /*4420*/  @!PT LDS RZ, [RZ] ;  /* 0x00000000fffff984 */ /* 0x000fe20000000800 */
[----:B------:R-:W-:Y:S01]  /*4430*/  @!PT LDS RZ, [RZ] ;  /* 0x00000000fffff984 */ /* 0x000fe20000000800 */
[----:B------:R-:W-:Y:S01]  /*4440*/  @!PT LDS RZ, [RZ] ;  /* 0x00000000fffff984 */ /* 0x000fe20000000800 */
[----:B------:R-:W-:Y:S01]  /*4450*/  @!PT LDS RZ, [RZ] ;  /* 0x00000000fffff984 */ /* 0x000fe20000000800 */
[----:B------:R2:W-:Y:S06]  /*4460*/  MEMBAR.ALL.CTA ;  /* 0x0000000000007992 */ /* 0x0005ec0000008000 */
[----:B--2---:R-:W2:Y:S01]  /*4470*/  FENCE.VIEW.ASYNC.S ;  /* 0x00000000000073c6 */ /* 0x004ea20000000000 */
[----:B------:R-:W-:Y:S04]  /*4480*/  PRMT R0, RZ, 0x654, R0 ;  /* 0x00000654ff007816 */ /* 0x000fe80000000000 */
[----:B--2---:R2:W-:Y:S01]  /*4490*/  SYNCS.ARRIVE.TRANS64.RED.A1T0 RZ, [R0+URZ], RZ ;  /* 0x000000ff00ff79a7 */ /* 0x0045e200081004ff */
[----:B----4-:R-:W-:Y:S11]  /*44a0*/  LOP3.LUT P3, RZ, R30, 0x1, RZ, 0xc0, !PT ;  /* 0x000000011eff7812 */ /* 0x010ff6000786c0ff */
[----:B------:R-:W-:Y:S02]  /*44b0*/  @!UPT UIADD3 URZ, UPT, UPT, URZ, URZ, URZ ;  /* 0x000000fffffff290 */ /* 0x000fe4000fffe0ff */
[----:B------:R-:W-:Y:S02]  /*44c0*/  @P3 MOV R13, R28 ;  /* 0x0000001c000d3202 */ /* 0x000fe40000000f00 */
[----:B------:R-:W-:Y:S01]  /*44d0*/  @P3 LOP3.LUT R8, R29, 0xffff, RZ, 0xc0, !PT ;  /* 0x0000ffff1d083812 */ /* 0x000fe200078ec0ff */
[----:B--2---:R-:W-:Y:S06]  /*44e0*/  @!P0 BRA `(.L_x_88) ;  /* 0x0000000000a48947 */ /* 0x004fec0003800000 */
[----:B-1----:R-:W-:Y:S01]  /*44f0*/  IMAD.HI.U32 R37, R22, R7, RZ ;  /* 0x0000000716257227 */ /* 0x002fe200078e00ff */
[----:B------:R-:W-:Y:S02]  /*4500*/  ISETP.NE.AND P0, PT, R6, 0x1, PT ;  /* 0x000000010600780c */ /* 0x000fe40003f05270 */
[----:B------:R-:W-:Y:S01]  /*4510*/  ISETP.NE.AND P2, PT, R26, 0x1, PT ;  /* 0x000000011a00780c */ /* 0x000fe20003f45270 */
[----:B---3--:R-:W-:Y:S01]  /*4520*/  IMAD.HI.U32 R34, R19, R16, RZ ;  /* 0x0000001013227227 */ /* 0x008fe200078e00ff */
[----:B------:R-:W-:Y:S02]  /*4530*/  SHF.R.U32.HI R37, RZ, R18, R37 ;  /* 0x00000012ff257219 */ /* 0x000fe40000011625 */
[----:B------:R-:W-:Y:S01]  /*4540*/  ISETP.NE.AND P4, PT, R2, 0x1, PT ;  /* 0x000000010200780c */ /* 0x000fe20003f85270 */
[----:B------:R-:W-:Y:S01]  /*4550*/  IMAD.HI.U32 R36, R13, R16, RZ ;  /* 0x000000100d247227 */ /* 0x000fe200078e00ff */
[----:B------:R-:W-:Y:S02]  /*4560*/  SHF.R.U32.HI R34, RZ, R17, R34 ;  /* 0x00000011ff227219 */ /* 0x000fe40000011622 */
[----:B------:R-:W-:Y:S01]  /*4570*/  SEL R3, R22, R37, !P0 ;  /* 0x0000002516037207 */ /* 0x000fe20004000000 */
[C---:B------:R-:W-:Y:S01]  /*4580*/  IMAD.HI.U32 R37, R8.reuse, R7, RZ ;  /* 0x0000000708257227 */ /* 0x040fe200078e00ff */
[----:B------:R-:W-:Y:S02]  /*4590*/  SEL R11, R19, R34, !P4 ;  /* 0x00000022130b7207 */ /* 0x000fe40006000000 */
[----:B------:R-:W-:Y:S01]  /*45a0*/  SHF.R.U32.HI R36, RZ, R17, R36 ;  /* 0x00000011ff247219 */ /* 0x000fe20000011624 */
[----:B------:R-:W-:Y:S01]  /*45b0*/  IMAD.HI.U32 R38, R3, R4, RZ ;  /* 0x0000000403267227 */ /* 0x000fe200078e00ff */
[----:B------:R-:W-:Y:S03]  /*45c0*/  SHF.R.U32.HI R37, RZ, R18, R37 ;  /* 0x00000012ff257219 */ /* 0x000fe60000011625 */
[----:B------:R-:W-:Y:S01]  /*45d0*/  IMAD.HI.U32 R34, R11, R4, RZ ;  /* 0x000000040b227227 */ /* 0x000fe200078e00ff */
[----:B------:R-:W-:Y:S02]  /*45e0*/  @P2 SHF.R.U32.HI R3, RZ, R5, R38 ;  /* 0x00000005ff032219 */ /* 0x000fe40000011626 */
[----:B------:R-:W-:Y:S02]  /*45f0*/  SEL R9, R8, R37, !P0 ;  /* 0x0000002508097207 */ /* 0x000fe40004000000 */
[----:B------:R-:W-:Y:S01]  /*4600*/  @P2 SHF.R.U32.HI R11, RZ, R5, R34 ;  /* 0x00000005ff0b2219 */ /* 0x000fe20000011622 */
[C---:B------:R-:W-:Y:S01]  /*4610*/  IMAD R10, R26.reuse, R3, RZ ;  /* 0x000000031a0a7224 */ /* 0x040fe200078e02ff */
[----:B------:R-:W-:Y:S01]  /*4620*/  SEL R3, R13, R36, !P4 ;  /* 0x000000240d037207 */ /* 0x000fe20006000000 */
[C---:B------:R-:W-:Y:S03]  /*4630*/  IMAD.HI.U32 R14, R9.reuse, R4, RZ ;  /* 0x00000004090e7227 */ /* 0x040fe600078e00ff */
[----:B------:R-:W-:Y:S01]  /*4640*/  ISETP.GE.AND P0, PT, R9, R10, PT ;  /* 0x0000000a0900720c */ /* 0x000fe20003f06270 */
[C---:B------:R-:W-:Y:S01]  /*4650*/  IMAD R12, R26.reuse, R11, RZ ;  /* 0x0000000b1a0c7224 */ /* 0x040fe200078e02ff */
[-C--:B------:R-:W-:Y:S04]  /*4660*/  SHF.R.U32.HI R14, RZ, R5.reuse, R14 ;  /* 0x00000005ff0e7219 */ /* 0x080fe8000001160e */
[----:B------:R-:W-:Y:S02]  /*4670*/  ISETP.GE.OR P0, PT, R3, R12, P0 ;  /* 0x0000000c0300720c */ /* 0x000fe40000706670 */
[----:B------:R-:W-:Y:S05]  /*4680*/  SEL R15, R9, R14, !P2 ;  /* 0x0000000e090f7207 */ /* 0x000fea0005000000 */
[----:B------:R-:W-:Y:S04]  /*4690*/  IMAD.MOV R14, RZ, RZ, -R15 ;  /* 0x000000ffff0e7224 */ /* 0x000fe800078e0a0f */
[----:B------:R-:W-:Y:S02]  /*46a0*/  IMAD R14, R26, R14, R9 ;  /* 0x0000000e1a0e7224 */ /* 0x000fe400078e0209 */
[C---:B------:R-:W-:Y:S05]  /*46b0*/  @!P0 IMAD.HI.U32 R10, R3.reuse, R4, RZ ;  /* 0x00000004030a8227 */ /* 0x040fea00078e00ff */
[----:B------:R-:W-:Y:S04]  /*46c0*/  @!P0 SHF.R.U32.HI R10, RZ, R5, R10 ;  /* 0x00000005ff0a8219 */ /* 0x000fe8000001160a */
[----:B------:R-:W-:Y:S01]  /*46d0*/  @!P0 SEL R0, R3, R10, !P2 ;  /* 0x0000000a03008207 */ /* 0x000fe20005000000 */
[----:B------:R-:W-:Y:S03]  /*46e0*/  IMAD.MOV R10, RZ, RZ, -R3 ;  /* 0x000000ffff0a7224 */ /* 0x000fe600078e0a03 */
[----:B------:R-:W-:Y:S01]  /*46f0*/  @!P0 IADD3 R15, PT, PT, R15, -R0, RZ ;  /* 0x800000000f0f8210 */ /* 0x000fe20007ffe0ff */
[----:B------:R-:W-:Y:S01]  /*4700*/  @!P0 IMAD R0, R11, R14, R0 ;  /* 0x0000000e0b008224 */ /* 0x000fe200078e0200 */
[----:B------:R-:W-:Y:S01]  /*4710*/  IADD3 R11, PT, PT, -R9, RZ, RZ ;  /* 0x000000ff090b7210 */ /* 0x000fe20007ffe1ff */
[----:B------:R-:W-:Y:S02]  /*4720*/  IMAD R13, R2, R10, R13 ;  /* 0x0000000a020d7224 */ /* 0x000fe400078e020d */
[----:B------:R-:W-:Y:S02]  /*4730*/  @!P0 IMAD R9, R15, R26, R3 ;  /* 0x0000001a0f098224 */ /* 0x000fe400078e0203 */
[----:B------:R-:W-:Y:S02]  /*4740*/  @!P0 IMAD.MOV.U32 R3, RZ, RZ, R0 ;  /* 0x000000ffff038224 */ /* 0x000fe400078e0000 */
[----:B------:R-:W-:Y:S02]  /*4750*/  IMAD R8, R6, R11, R8 ;  /* 0x0000000b06087224 */ /* 0x000fe400078e0208 */
[----:B------:R-:W-:Y:S02]  /*4760*/  IMAD R13, R3, R2, R13 ;  /* 0x00000002030d7224 */ /* 0x000fe400078e020d */
[----:B------:R-:W-:Y:S02]  /*4770*/  IMAD R8, R9, R6, R8 ;  /* 0x0000000609087224 */ /* 0x000fe400078e0208 */
.L_x_88:
[----:B------:R-:W-:Y:S05]  /*4780*/  BRA.U UP1, `(.L_x_89) ;  /* 0x0000000101107547 */ /* 0x000fea000b800000 */
[----:B------:R-:W-:Y:S04]  /*4790*/  MOV R0, UR6 ;  /* 0x0000000600007c02 */ /* 0x000fe80008000f00 */
[----:B------:R-:W-:Y:S04]  /*47a0*/  SHF.L.U32 R3, R0, 0x1f, RZ ;  /* 0x0000001f00037819 */ /* 0x000fe800000006ff */
[----:B------:R-:W2:Y:S02]  /*47b0*/  SYNCS.PHASECHK.TRANS64.TRYWAIT P0, [UR7+0x98], R3 ;  /* 0x00009803ff0075a7 */ /* 0x000ea40008001107 */
[----:B--2---:R-:W-:Y:S05]  /*47c0*/  @!P0 BRA `(.L_x_90) ;  /* 0x0000007400988947 */ /* 0x004fea0003800000 */
.L_x_89:
[----:B------:R-:W-:Y:S01]  /*47d0*/  R2UR UR43, R21 ;  /* 0x00000000152b72ca */ /* 0x000fe200000e0000 */
[----:B------:R-:W-:Y:S01]  /*47e0*/  IMAD.MOV.U32 R12, RZ, RZ, 0x1 ;  /* 0x00000001ff0c7424 */ /* 0x000fe200078e00ff */
[----:B------:R-:W-:Y:S02]  /*47f0*/  R2UR UR42, R20 ;  /* 0x00000000142a72ca */ /* 0x000fe400000e0000 */
[----:B------:R-:W-:Y:S02]  /*4800*/  ISETP.NE.U32.AND P2, PT, RZ, UR4, PT ;  /* 0x00000004ff007c0c */ /* 0x000fe4000bf45070 */
[----:B------:R-:W-:Y:S02]  /*4810*/  SHF.L.U32 R12, R12, 0x1f, RZ ;  /* 0x0000001f0c0c7819 */ /* 0x000fe400000006ff */
[----:B------:R-:W-:Y:S05]  /*4820*/  ISETP.NE.AND.EX P2, PT, RZ, UR5, PT, P2 ;  /* 0x00000005ff007c0c */ /* 0x000fea000bf45320 */
[----:B------:R-:W-:Y:S02]  /*4830*/  USHF.L.U32 UR43, UR43, 0x7, URZ ;  /* 0x000000072b2b7899 */ /* 0x000fe400080006ff */
[----:B------:R-:W-:Y:S01]  /*4840*/  USHF.L.U32 UR42, UR42, 0x7, URZ ;  /* 0x000000072a2a7899 */ /* 0x000fe200080006ff */
[----:B------:R-:W-:Y:S11]  /*4850*/  BRA.U !UP3, `(.L_x_91) ;  /* 0x000000010b347547 */ /* 0x000ff6000b800000 */
[----:B------:R-:W-:Y:S01]  /*4860*/  UPLOP3.LUT UP0, UPT, UPT, UPT, UP2, 0x80, 0x8 ;  /* 0x000000000008789c */ /* 0x000fe20003f0f020 */
[----:B--2---:R-:W-:Y:S02]  /*4870*/  HFMA2 R0, -RZ, RZ, 0, 5.9604644775390625e-08 ;  /* 0x00000001ff007431 */ /* 0x004fe400000001ff */
[----:B------:R-:W-:Y:S03]  /*4880*/  IMAD.MOV.U32 R67, RZ, RZ, 0x1 ;  /* 0x00000001ff437424 */ /* 0x000fe600078e00ff */
[----:B------:R-:W-:Y:S05]  /*4890*/  PLOP3.LUT P0, PT, PT, PT, UP0, 0x80, 0x8 ;  /* 0x000000000008781c */ /* 0x000fea0003f0f008 */
[----:B------:R-:W2:Y:S01]  /*48a0*/  @UP0 LDCU.64 UR10, c[0x0][0x888] ;  /* 0x00011100ff0a07ac */ /* 0x000ea20008000a00 */
[----:B------:R-:W-:Y:S07]  /*48b0*/  @UP0 UIMAD UR8, UR36, UR4, URZ ;  /* 0x00000004240802a4 */ /* 0x000fee000f8e02ff */
[----:B------:R-:W-:Y:S01]  /*48c0*/  @!P0 PRMT R67, R0, 0x7610, R67 ;  /* 0x0000761000438816 */ /* 0x000fe20000000043 */
[----:B--2---:R-:W-:Y:S03]  /*48d0*/  @UP0 UIMAD.WIDE UR10, UR8, 0x4, UR10 ;  /* 0x00000004080a08a5 */ /* 0x004fe6000f8e020a */
[----:B------:R-:W2:Y:S03]  /*48e0*/  @!UP0 LDCU UR8, c[0x0][0x880] ;  /* 0x00011000ff0887ac */ /* 0x000ea60008000800 */
[----:B------:R-:W-:Y:S01]  /*48f0*/  IMAD.U32 R10, RZ, RZ, UR10 ;  /* 0x0000000aff0a7e24 */ /* 0x000fe2000f8e00ff */
[----:B------:R-:W-:Y:S05]  /*4900*/  MOV R11, UR11 ;  /* 0x0000000b000b7c02 */ /* 0x000fea0008000f00 */
[----:B------:R4:W5:Y:S02]  /*4910*/  @P0 LDG.E R35, desc[UR46][R10.64] ;  /* 0x0000002e0a230981 */ /* 0x000964000c1e1900 */
[----:B--2-4-:R-:W-:Y:S07]  /*4920*/  @!P0 IMAD.U32 R35, RZ, RZ, UR8 ;  /* 0x00000008ff238e24 */ /* 0x014fee000f8e00ff */
.L_x_91:
[----:B-----5:R-:W-:Y:S01]  /*4930*/  @!P2 FSETP.EQ.AND P0, PT, R35, RZ, PT ;  /* 0x000000ff2300a20b */ /* 0x020fe20003f02000 */
[----:B------:R-:W-:Y:S01]  /*4940*/  @!UPT UIADD3 URZ, UPT, UPT, URZ, URZ, URZ ;  /* 0x000000fffffff290 */ /* 0x000fe2000fffe0ff */
[----:B------:R-:W-:Y:S11]  /*4950*/  @!P2 BRA `(.L_x_92) ;  /* 0x000000000014a947 */ /* 0x000ff60003800000 */
[----:B------:R-:W-:Y:S02]  /*4960*/  LOP3.LUT P2, RZ, R67, 0xff, RZ, 0xc0, !PT ;  /* 0x000000ff43ff7812 */ /* 0x000fe4000784c0ff */
[----:B------:R-:W-:Y:S04]  /*4970*/  PLOP3.LUT P0, PT, PT, PT, UP0, 0x80, 0x8 ;  /* 0x000000000008781c */ /* 0x000fe80003f0f008 */
[----:B------:R-:W-:Y:S07]  /*4980*/  PLOP3.LUT P0, PT, P0, PT, PT, 0x8, 0x80 ;  /* 0x000000000080781c */ /* 0x000fee000070e170 */
[----:B------:R-:W-:Y:S11]  /*4990*/  @P2 FSETP.EQ.AND P0, PT, R35, RZ, PT ;  /* 0x000000ff2300220b */ /* 0x000ff60003f02000 */
[----:B------:R-:W-:Y:S02]  /*49a0*/  @!UPT UIADD3 URZ, UPT, UPT, URZ, URZ, URZ ;  /* 0x000000fffffff290 */ /* 0x000fe4000fffe0ff */
.L_x_92:
[----:B------:R-:W4:Y:S01]  /*49b0*/  SYNCS.PHASECHK.TRANS64.TRYWAIT P2, [UR7+0x70], R12 ;  /* 0x0000700cff0075a7 */ /* 0x000f220008041107 */
[----:B------:R-:W-:Y:S04]  /*49c0*/  ELECT P4, URZ, PT ;  /* 0x0000000000ff782f */ /* 0x000fe80003880000 */
[----:B------:R-:W-:Y:S11]  /*49d0*/  PLOP3.LUT P4, PT, P0, P4, PT, 0xf2, 0x2f ;  /* 0x00000000002f781c */ /* 0x000ff60000789e72 */
[----:B------:R-:W-:Y:S02]  /*49e0*/  @!UPT UIADD3 URZ, UPT, UPT, URZ, URZ, URZ ;  /* 0x000000fffffff290 */ /* 0x000fe4000fffe0ff */
[----:B-1----:R-:W-:Y:S05]  /*49f0*/  @!P4 IADD3 R9, P0, PT, R32, 0x580, RZ ;  /* 0x000005802009c810 */ /* 0x002fea0007f1e0ff */
[----:B--2---:R-:W-:Y:S01]  /*4a00*/  @!P4 IMAD.X R0, RZ, RZ, R33, P0 ;  /* 0x000000ffff00c224 */ /* 0x004fe200000e0621 */
[----:B----4-:R-:W-:Y:S07]  /*4a10*/  @!P2 BRA `(.L_x_93) ;  /* 0x00000074001ca947 */ /* 0x010fee0003800000 */
.L_x_221:
[----:B------:R-:W-:Y:S01]  /*4a20*/  @!P4 R2UR UR9, R9 ;  /* 0x000000000909c2ca */ /* 0x000fe200000e0000 */
[----:B------:R-:W-:Y:S01]  /*4a30*/  VOTEU.ALL UP1, P4 ;  /* 0x0000000000ff7886 */ /* 0x000fe20002020000 */
[----:B------:R-:W-:Y:S01]  /*4a40*/  @!P4 R2UR UR8, R0 ;  /* 0x000000000008c2ca */ /* 0x000fe200000e0000 */
[----:B------:R-:W-:Y:S01]  /*4a50*/  @!P4 IMAD.MOV.U32 R0, RZ, RZ, 0x2000 ;  /* 0x00002000ff00c424 */ /* 0x000fe200078e00ff */
[----:B------:R-:W-:Y:S01]  /*4a60*/  UMOV UR44, UR36 ;  /* 0x00000024002c7c82 */ /* 0x000fe20008000000 */
[----:B------:R-:W-:Y:S01]  /*4a70*/  UPRMT UR21, UR37, 0x654, UR41 ;  /* 0x0000065425157896 */ /* 0x000fe20008000029 */
[----:B------:R-:W-:Y:S01]  /*4a80*/  @!P4 IADD3 R9, P0, PT, R32, 0x580, RZ ;  /* 0x000005802009c810 */ /* 0x000fe20007f1e0ff */
[----:B------:R-:W-:Y:S01]  /*4a90*/  @!UP1 UIADD3 UR40, UPT, UPT, UR7, 0x200, URZ ;  /* 0x0000020007289890 */ /* 0x000fe2000fffe0ff */
[----:B------:R-:W-:Y:S05]  /*4aa0*/  VOTEU.ALL UP1, P4 ;  /* 0x0000000000ff7886 */ /* 0x000fea0002020000 */
[----:B------:R-:W-:Y:S01]  /*4ab0*/  IMAD.U32 R10, RZ, RZ, UR9 ;  /* 0x00000009ff0a7e24 */ /* 0x000fe2000f8e00ff */
[----:B------:R-:W-:Y:S01]  /*4ac0*/  UMOV UR9, 0x10000000 ;  /* 0x1000000000097882 */ /* 0x000fe20000000000 */
[----:B------:R-:W-:Y:S01]  /*4ad0*/  IMAD.U32 R11, RZ, RZ, UR8 ;  /* 0x00000008ff0b7e24 */ /* 0x000fe2000f8e00ff */
[----:B------:R-:W-:Y:S02]  /*4ae0*/  UMOV UR8, 0x0 ;  /* 0x0000000000087882 */ /* 0x000fe40000000000 */
[----:B------:R-:W-:Y:S02]  /*4af0*/  @!P4 R2UR UR10, R10 ;  /* 0x000000000a0ac2ca */ /* 0x000fe400000e0000 */
[----:B------:R-:W-:Y:S11]  /*4b00*/  @!P4 R2UR UR11, R11 ;  /* 0x000000000b0bc2ca */ /* 0x000ff600000e0000 */
[----:B------:R-:W-:Y:S02]  /*4b10*/  @!UPT UIADD3 URZ, UPT, UPT, URZ, URZ, URZ ;  /* 0x000000fffffff290 */ /* 0x000fe4000fffe0ff */
[----:B------:R2:W-:Y:S01]  /*4b20*/  @!UP1 UTMALDG.3D [UR40], [UR10], desc[UR8] ;  /* 0x000008280a0095b4 */ /* 0x0005e20008011000 */
[----:B------:R4:W-:Y:S01]  /*4b30*/  @!P4 SYNCS.ARRIVE.TRANS64.RED.A0TR RZ, [UR7+0x50], R0 ;  /* 0x00005000ffffc9a7 */ /* 0x0009e20008300407 */
[----:B------:R-:W-:Y:S01]  /*4b40*/  SYNCS.ARRIVE.TRANS64.RED.A1T0 RZ, [UR21], RZ ;  /* 0x000000ffffff79a7 */ /* 0x000fe20008100415 */
[----:B----4-:R-:W-:Y:S01]  /*4b50*/  @!P4 IMAD.X R0, RZ, RZ, R33, P0 ;  /* 0x000000ffff00c224 */ /* 0x010fe200000e0621 */
[----:B------:R-:W4:Y:S02]  /*4b60*/  SYNCS.PHASECHK.TRANS64.TRYWAIT P2, [UR7+0x78], R12 ;  /* 0x0000780cff0075a7 */ /* 0x000f240008041107 */
[----:B--2-4-:R-:W-:Y:S05]  /*4b70*/  @!P2 BRA `(.L_x_94) ;  /* 0x0000007000dca947 */ /* 0x014fea0003800000 */
.L_x_223:
[----:B------:R-:W-:Y:S01]  /*4b80*/  @!P4 R2UR UR9, R9 ;  /* 0x000000000909c2ca */ /* 0x000fe200000e0000 */
[----:B------:R-:W-:Y:S01]  /*4b90*/  VOTEU.ALL UP1, P4 ;  /* 0x0000000000ff7886 */ /* 0x000fe20002020000 */
[----:B------:R-:W-:Y:S01]  /*4ba0*/  @!P4 R2UR UR8, R0 ;  /* 0x000000000008c2ca */ /* 0x000fe200000e0000 */
[----:B------:R-:W-:Y:S01]  /*4bb0*/  @!P4 IMAD.MOV.U32 R0, RZ, RZ, 0x2000 ;  /* 0x00002000ff00c424 */ /* 0x000fe200078e00ff */
[----:B------:R-:W-:Y:S01]  /*4bc0*/  UMOV UR35, UR43 ;  /* 0x0000002b00237c82 */ /* 0x000fe20008000000 */
[----:B------:R-:W-:Y:S01]  /*4bd0*/  UPRMT UR15, UR37, 0x654, UR33 ;  /* 0x00000654250f7896 */ /* 0x000fe20008000021 */
[----:B------:R-:W-:Y:S01]  /*4be0*/  @!P4 IADD3 R9, P0, PT, R32, 0x580, RZ ;  /* 0x000005802009c810 */ /* 0x000fe20007f1e0ff */
[----:B------:R-:W-:Y:S02]  /*4bf0*/  @!UP1 UIADD3 UR34, UPT, UPT, UR42, 0x10, URZ ;  /* 0x000000102a229890 */ /* 0x000fe4000fffe0ff */
[----:B------:R-:W-:Y:S01]  /*4c00*/  @!UP1 UIADD3 UR32, UPT, UPT, UR7, 0x2200, URZ ;  /* 0x0000220007209890 */ /* 0x000fe2000fffe0ff */
[----:B------:R-:W-:Y:S03]  /*4c10*/  VOTEU.ALL UP1, P4 ;  /* 0x0000000000ff7886 */ /* 0x000fe60002020000 */
        /* <DEDUP_REMOVED lines=13> */
.L_x_225:
[----:B------:R-:W-:Y:S01]  /*4cf0*/  @!P4 R2UR UR9, R9 ;  /* 0x000000000909c2ca */ /* 0x000fe200000e0000 */
[----:B------:R-:W-:Y:S01]  /*4d00*/  VOTEU.ALL UP1, P4 ;  /* 0x0000000000ff7886 */ /* 0x000fe20002020000 */
[----:B------:R-:W-:Y:S01]  /*4d10*/  @!P4 R2UR UR8, R0 ;  /* 0x000000000008c2ca */ /* 0x000fe200000e0000 */
[----:B------:R-:W-:Y:S01]  /*4d20*/  @!P4 IMAD.MOV.U32 R0, RZ, RZ, 0x2000 ;  /* 0x00002000ff00c424 */ /* 0x000fe200078e00ff */
[----:B------:R-:W-:Y:S01]  /*4d30*/  UMOV UR27, UR43 ;  /* 0x0000002b001b7c82 */ /* 0x000fe20008000000 */
[----:B------:R-:W-:Y:S01]  /*4d40*/  UMOV UR28, UR36 ;  /* 0x00000024001c7c82 */ /* 0x000fe20008000000 */
[----:B------:R-:W-:Y:S01]  /*4d50*/  @!UP1 UIADD3 UR26, UPT, UPT, UR42, 0x20, URZ ;  /* 0x000000202a1a9890 */ /* 0x000fe2000fffe0ff */
[----:B------:R-:W-:Y:S01]  /*4d60*/  @!P4 IADD3 R9, P0, PT, R32, 0x580, RZ ;  /* 0x000005802009c810 */ /* 0x000fe20007f1e0ff */
[----:B------:R-:W-:Y:S01]  /*4d70*/  @!UP1 UIADD3 UR24, UPT, UPT, UR7, 0x4200, URZ ;  /* 0x0000420007189890 */ /* 0x000fe2000fffe0ff */
[----:B------:R-:W-:Y:S01]  /*4d80*/  VOTEU.ALL UP1, P4 ;  /* 0x0000000000ff7886 */ /* 0x000fe20002020000 */
[----:B------:R-:W-:Y:S03]  /*4d90*/  UPRMT UR14, UR37, 0x654, UR25 ;  /* 0x00000654250e7896 */ /* 0x000fe60008000019 */
        /* <DEDUP_REMOVED lines=13> */
.L_x_227:
[----:B------:R-:W-:Y:S01]  /*4e70*/  @!P4 R2UR UR9, R9 ;  /* 0x000000000909c2ca */ /* 0x000fe200000e0000 */
[----:B------:R-:W-:Y:S01]  /*4e80*/  VOTEU.ALL UP1, P4 ;  /* 0x0000000000ff7886 */ /* 0x000fe20002020000 */
[----:B------:R-:W-:Y:S01]  /*4e90*/  @!P4 R2UR UR8, R0 ;  /* 0x000000000008c2ca */ /* 0x000fe200000e0000 */
[----:B------:R-:W-:Y:S01]  /*4ea0*/  @!P4 IMAD.MOV.U32 R0, RZ, RZ, 0x2000 ;  /* 0x00002000ff00c424 */ /* 0x000fe200078e00ff */
[----:B------:R-:W-:Y:S01]  /*4eb0*/  UMOV UR19, UR43 ;  /* 0x0000002b00137c82 */ /* 0x000fe20008000000 */
[----:B------:R-:W-:Y:S01]  /*4ec0*/  UMOV UR20, UR36 ;  /* 0x0000002400147c82 */ /* 0x000fe20008000000 */
[----:B------:R-:W-:Y:S01]  /*4ed0*/  @!UP1 UIADD3 UR18, UPT, UPT, UR42, 0x30, URZ ;  /* 0x000000302a129890 */ /* 0x000fe2000fffe0ff */
[----:B------:R-:W-:Y:S01]  /*4ee0*/  SHF.L.U32 R20, RZ, 0x1f, RZ ;  /* 0x0000001fff147819 */ /* 0x000fe200000006ff */
[----:B------:R-:W-:Y:S01]  /*4ef0*/  @!UP1 UIADD3 UR16, UPT, UPT, UR7, 0x6200, URZ ;  /* 0x0000620007109890 */ /* 0x000fe2000fffe0ff */
[----:B------:R-:W-:Y:S01]  /*4f00*/  @!P4 IADD3 R9, P0, PT, R32, 0x580, RZ ;  /* 0x000005802009c810 */ /* 0x000fe20007f1e0ff */
[----:B------:R-:W-:Y:S01]  /*4f10*/  VOTEU.ALL UP1, P4 ;  /* 0x0000000000ff7886 */ /* 0x000fe20002020000 */
[----:B------:R-:W-:Y:S02]  /*4f20*/  UPRMT UR13, UR37, 0x654, UR17 ;  /* 0x00000654250d7896 */ /* 0x000fe40008000011 */
        /* <DEDUP_REMOVED lines=13> */
.L_x_229:
[----:B------:R-:W-:Y:S01]  /*5000*/  @!P4 R2UR UR9, R9 ;  /* 0x000000000909c2ca */ /* 0x000fe200000e0000 */
[----:B------:R-:W-:Y:S01]  /*5010*/  VOTEU.ALL UP1, P4 ;  /* 0x0000000000ff7886 */ /* 0x000fe20002020000 */
[----:B------:R-:W-:Y:S01]  /*5020*/  @!P4 R2UR UR8, R0 ;  /* 0x000000000008c2ca */ /* 0x000fe200000e0000 */
[----:B------:R-:W-:Y:S01]  /*5030*/  @!P4 IMAD.MOV.U32 R0, RZ, RZ, 0x2000 ;  /* 0x00002000ff00c424 */ /* 0x000fe200078e00ff */
[----:B------:R-:W-:Y:S01]  /*5040*/  UMOV UR18, 0x0 ;  /* 0x0000000000127882 */ /* 0x000fe20000000000 */
[----:B------:R-:W-:Y:S01]  /*5050*/  UMOV UR19, 0x10000000 ;  /* 0x1000000000137882 */ /* 0x000fe20000000000 */
[----:B------:R-:W-:Y:S01]  /*5060*/  @!UP1 UIADD3 UR10, UPT, UPT, UR42, 0x40, URZ ;  /* 0x000000402a0a9890 */ /* 0x000fe2000fffe0ff */
[----:B------:R-:W-:Y:S01]  /*5070*/  @!P4 IADD3 R9, P0, PT, R32, 0x580, RZ ;  /* 0x000005802009c810 */ /* 0x000fe20007f1e0ff */
[----:B------:R-:W-:Y:S01]  /*5080*/  UMOV UR11, UR43 ;  /* 0x0000002b000b7c82 */ /* 0x000fe20008000000 */
[----:B------:R-:W-:Y:S04]  /*5090*/  UMOV UR12, UR36 ;  /* 0x00000024000c7c82 */ /* 0x000fe80008000000 */
[----:B------:R-:W-:Y:S01]  /*50a0*/  IMAD.U32 R10, RZ, RZ, UR9 ;  /* 0x00000009ff0a7e24 */ /* 0x000fe2000f8e00ff */
[----:B------:R-:W-:Y:S01]  /*50b0*/  UMOV UR9, UR41 ;  /* 0x0000002900097c82 */ /* 0x000fe20008000000 */
[----:B------:R-:W-:Y:S01]  /*50c0*/  IMAD.U32 R11, RZ, RZ, UR8 ;  /* 0x00000008ff0b7e24 */ /* 0x000fe2000f8e00ff */
[----:B------:R-:W-:Y:S02]  /*50d0*/  @!UP1 UIADD3 UR8, UPT, UPT, UR7, 0x200, URZ ;  /* 0x0000020007089890 */ /* 0x000fe4000fffe0ff */
[----:B------:R-:W-:Y:S01]  /*50e0*/  @!P4 R2UR UR22, R10 ;  /* 0x000000000a16c2ca */ /* 0x000fe200000e0000 */
[----:B------:R-:W-:Y:S01]  /*50f0*/  VOTEU.ALL UP1, P4 ;  /* 0x0000000000ff7886 */ /* 0x000fe20002020000 */
        /* <DEDUP_REMOVED lines=8> */
.L_x_231:
        /* <DEDUP_REMOVED lines=9> */
[----:B------:R-:W-:Y:S03]  /*5210*/  UMOV UR12, UR36 ;  /* 0x00000024000c7c82 */ /* 0x000fe60008000000 */
[----:B------:R-:W-:Y:S02]  /*5220*/  @!P4 IMAD.X R21, RZ, RZ, R33, P0 ;  /* 0x000000ffff15c224 */ /* 0x000fe400000e0621 */
        /* <DEDUP_REMOVED lines=11> */
[----:B------:R-:W4:Y:S02]  /*52e0*/  SYNCS.PHASECHK.TRANS64.TRYWAIT P2, [UR7+0x80], R20 ;  /* 0x00008014ff0075a7 */ /* 0x000f240008041107 */
[----:B--2-4-:R-:W-:Y:S05]  /*52f0*/  @!P2 BRA `(.L_x_99) ;  /* 0x0000006c0074a947 */ /* 0x014fea0003800000 */
.L_x_233:
[----:B------:R-:W2:Y:S01]  /*5300*/  LDC.64 R14, c[0x0][0xb10] ;  /* 0x0002c400ff0e7b82 */ /* 0x000ea20000000a00 */
[----:B------:R-:W-:Y:S01]  /*5310*/  @!P4 R2UR UR9, R34 ;  /* 0x000000002209c2ca */ /* 0x000fe200000e0000 */
[----:B------:R-:W-:Y:S01]  /*5320*/  VOTEU.ALL UP1, P4 ;  /* 0x0000000000ff7886 */ /* 0x000fe20002020000 */
[----:B------:R-:W-:Y:S01]  /*5330*/  @!P4 R2UR UR8, R21 ;  /* 0x000000001508c2ca */ /* 0x000fe200000e0000 */
[----:B------:R-:W-:Y:S01]  /*5340*/  @!P4 IMAD.MOV.U32 R21, RZ, RZ, 0x2000 ;  /* 0x00002000ff15c424 */ /* 0x000fe200078e00ff */
[----:B------:R-:W-:Y:S03]  /*5350*/  UMOV UR18, 0x0 ;  /* 0x0000000000127882 */ /* 0x000fe60000000000 */
[----:B------:R-:W4:Y:S01]  /*5360*/  LDC.64 R10, c[0x0][0xb18] ;  /* 0x0002c600ff0a7b82 */ /* 0x000f220000000a00 */
[----:B------:R-:W-:Y:S01]  /*5370*/  @!UP1 UIADD3 UR10, UPT, UPT, UR42, 0x60, URZ ;  /* 0x000000602a0a9890 */ /* 0x000fe2000fffe0ff */
[----:B------:R-:W-:Y:S01]  /*5380*/  @P3 SHF.R.U32.HI R24, RZ, 0x10, R29 ;  /* 0x00000010ff183819 */ /* 0x000fe2000001161d */
[----:B------:R-:W-:Y:S01]  /*5390*/  UMOV UR19, 0x10000000 ;  /* 0x1000000000137882 */ /* 0x000fe20000000000 */
[----:B------:R-:W-:Y:S01]  /*53a0*/  UMOV UR11, UR43 ;  /* 0x0000002b000b7c82 */ /* 0x000fe20008000000 */
[----:B------:R-:W-:Y:S03]  /*53b0*/  UMOV UR12, UR36 ;  /* 0x00000024000c7c82 */ /* 0x000fe60008000000 */
[----:B------:R-:W5:Y:S01]  /*53c0*/  @!P1 LDC R0, c[0x0][0xb20] ;  /* 0x0002c800ff009b82 */ /* 0x000f620000000800 */
[----:B------:R-:W-:Y:S02]  /*53d0*/  VIADD R27, R27, 0x1 ;  /* 0x000000011b1b7836 */ /* 0x000fe40000000000 */
[----:B------:R-:W-:Y:S05]  /*53e0*/  IMAD.U32 R36, RZ, RZ, UR9 ;  /* 0x00000009ff247e24 */ /* 0x000fea000f8e00ff */
[----:B-1----:R-:W1:Y:S01]  /*53f0*/  @!P1 LDC R3, c[0x0][0xb0c] ;  /* 0x0002c300ff039b82 */ /* 0x002e620000000800 */
[----:B------:R-:W-:Y:S01]  /*5400*/  IMAD.U32 R37, RZ, RZ, UR8 ;  /* 0x00000008ff257e24 */ /* 0x000fe2000f8e00ff */
[----:B------:R-:W-:Y:S01]  /*5410*/  @!UP1 UIADD3 UR8, UPT, UPT, UR7, 0x4200, URZ ;  /* 0x0000420007089890 */ /* 0x000fe2000fffe0ff */
[----:B------:R-:W-:Y:S01]  /*5420*/  @!P4 R2UR UR20, R36 ;  /* 0x000000002414c2ca */ /* 0x000fe200000e0000 */
[----:B------:R-:W-:Y:S02]  /*5430*/  VOTEU.ALL UP1, P4 ;  /* 0x0000000000ff7886 */ /* 0x000fe40002020000 */
[----:B------:R-:W-:Y:S01]  /*5440*/  @!P4 R2UR UR21, R37 ;  /* 0x000000002515c2ca */ /* 0x000fe200000e0000 */
[----:B------:R-:W-:Y:S11]  /*5450*/  UMOV UR9, UR25 ;  /* 0x0000001900097c82 */ /* 0x000ff60008000000 */
[----:B------:R-:W-:Y:S01]  /*5460*/  @!UPT UIADD3 URZ, UPT, UPT, URZ, URZ, URZ ;  /* 0x000000fffffff290 */ /* 0x000fe2000fffe0ff */
[----:B------:R1:W-:Y:S01]  /*5470*/  @!UP1 UTMALDG.3D [UR8], [UR20], desc[UR18] ;  /* 0x00001208140095b4 */ /* 0x0003e20008011000 */
[----:B------:R1:W-:Y:S02]  /*5480*/  @!P4 SYNCS.ARRIVE.TRANS64.RED.A0TR RZ, [UR7+0x60], R21 ;  /* 0x00006015ffffc9a7 */ /* 0x0003e40008300407 */
[----:B-1----:R-:W-:Y:S01]  /*5490*/  @!P1 ISETP.NE.AND P2, PT, R3, 0x1, PT ;  /* 0x000000010300980c */ /* 0x002fe20003f45270 */
[C---:B--2---:R-:W-:Y:S01]  /*54a0*/  @!P1 IMAD.HI.U32 R14, R13.reuse, R14, RZ ;  /* 0x0000000e0d0e9227 */ /* 0x044fe200078e00ff */
[----:B----4-:R-:W-:Y:S03]  /*54b0*/  @!P1 ISETP.NE.AND P0, PT, R10, 0x1, PT ;  /* 0x000000010a00980c */ /* 0x010fe60003f05270 */
[C---:B------:R-:W-:Y:S01]  /*54c0*/  @!P1 IMAD.HI.U32 R11, R8.reuse, R11, RZ ;  /* 0x0000000b080b9227 */ /* 0x040fe200078e00ff */
[----:B------:R-:W-:Y:S04]  /*54d0*/  @!P1 SHF.R.U32.HI R14, RZ, R15, R14 ;  /* 0x0000000fff0e9219 */ /* 0x000fe8000001160e */
[----:B-----5:R-:W-:Y:S01]  /*54e0*/  @!P1 SHF.R.U32.HI R9, RZ, R0, R11 ;  /* 0x00000000ff099219 */ /* 0x020fe2000001160b */
[----:B------:R-:W-:Y:S01]  /*54f0*/  SYNCS.ARRIVE.TRANS64.RED.A1T0 RZ, [UR14], RZ ;  /* 0x000000ffffff79a7 */ /* 0x000fe2000810040e */
[----:B------:R-:W-:Y:S02]  /*5500*/  @!P1 SEL R14, R13, R14, !P2 ;  /* 0x0000000e0d0e9207 */ /* 0x000fe40005000000 */
[----:B------:R-:W-:Y:S01]  /*5510*/  @!P1 SEL R9, R8, R9, !P0 ;  /* 0x0000000908099207 */ /* 0x000fe20004000000 */
[----:B------:R-:W1:Y:S04]  /*5520*/  SYNCS.PHASECHK.TRANS64.TRYWAIT P5, [UR7+0x88], R20 ;  /* 0x00008814ff0075a7 */ /* 0x000e6800080a1107 */
[----:B------:R-:W-:Y:S02]  /*5530*/  @!P1 IMAD.IADD R0, R9, 0x1, -R14 ;  /* 0x0000000109009824 */ /* 0x000fe400078e0a0e */
[----:B------:R-:W-:Y:S02]  /*5540*/  @!P1 IMAD.IADD R9, R14, 0x1, -R9 ;  /* 0x000000010e099824 */ /* 0x000fe400078e0a09 */
[----:B------:R-:W-:Y:S02]  /*5550*/  @!P1 IMAD R13, R0, R3, R13 ;  /* 0x00000003000d9224 */ /* 0x000fe400078e020d */
[----:B------:R-:W-:Y:S01]  /*5560*/  @!P1 IMAD R8, R9, R10, R8 ;  /* 0x0000000a09089224 */ /* 0x000fe200078e0208 */
[----:B-1----:R-:W-:Y:S06]  /*5570*/  @!P5 BRA `(.L_x_100) ;  /* 0x0000006800ecd947 */ /* 0x002fec0003800000 */
.L_x_235:
[----:B-1----:R-:W-:Y:S01]  /*5580*/  @!P4 IADD3 R3, P0, PT, R32, 0x580, RZ ;  /* 0x000005802003c810 */ /* 0x002fe20007f1e0ff */
[----:B------:R-:W-:Y:S01]  /*5590*/  VOTEU.ALL UP1, P4 ;  /* 0x0000000000ff7886 */ /* 0x000fe20002020000 */
[----:B------:R-:W-:Y:S01]  /*55a0*/  UMOV UR18, 0x0 ;  /* 0x0000000000127882 */ /* 0x000fe20000000000 */
[----:B------:R-:W-:Y:S01]  /*55b0*/  UMOV UR19, 0x10000000 ;  /* 0x1000000000137882 */ /* 0x000fe20000000000 */
[----:B------:R-:W-:Y:S01]  /*55c0*/  @!P4 R2UR UR9, R3 ;  /* 0x000000000309c2ca */ /* 0x000fe200000e0000 */
[----:B------:R-:W-:Y:S01]  /*55d0*/  @!P4 IMAD.X R0, RZ, RZ, R33, P0 ;  /* 0x000000ffff00c224 */ /* 0x000fe200000e0621 */
[----:B------:R-:W-:Y:S01]  /*55e0*/  @!UP1 UIADD3 UR10, UPT, UPT, UR42, 0x70, URZ ;  /* 0x000000702a0a9890 */ /* 0x000fe2000fffe0ff */
[----:B------:R-:W-:Y:S01]  /*55f0*/  ISETP.NE.AND P0, PT, R27, 0x2, PT ;  /* 0x000000021b00780c */ /* 0x000fe20003f05270 */
[----:B------:R-:W-:Y:S01]  /*5600*/  UMOV UR11, UR43 ;  /* 0x0000002b000b7c82 */ /* 0x000fe20008000000 */
[----:B------:R-:W-:Y:S01]  /*5610*/  UMOV UR12, UR36 ;  /* 0x00000024000c7c82 */ /* 0x000fe20008000000 */
[----:B------:R-:W-:Y:S01]  /*5620*/  @!P4 R2UR UR8, R0 ;  /* 0x000000000008c2ca */ /* 0x000fe200000e0000 */
[----:B------:R-:W-:Y:S01]  /*5630*/  IMAD.IADD R20, R8, 0x1, R66 ;  /* 0x0000000108147824 */ /* 0x000fe200078e0242 */
[----:B------:R-:W-:Y:S01]  /*5640*/  @P3 R2UR UR36, R24 ;  /* 0x00000000182432ca */ /* 0x000fe200000e0000 */
[----:B------:R-:W-:Y:S01]  /*5650*/  IMAD.IADD R21, R13, 0x1, R68 ;  /* 0x000000010d157824 */ /* 0x000fe200078e0244 */
[----:B------:R-:W-:Y:S02]  /*5660*/  SEL R0, RZ, 0x1, P0 ;  /* 0x00000001ff007807 */ /* 0x000fe40000000000 */
[----:B------:R-:W-:Y:S01]  /*5670*/  SEL R27, R27, RZ, P0 ;  /* 0x000000ff1b1b7207 */ /* 0x000fe20000000000 */
[----:B------:R-:W-:Y:S01]  /*5680*/  IMAD.U32 R10, RZ, RZ, UR9 ;  /* 0x00000009ff0a7e24 */ /* 0x000fe2000f8e00ff */
[----:B------:R-:W-:Y:S01]  /*5690*/  UMOV UR9, UR17 ;  /* 0x0000001100097c82 */ /* 0x000fe20008000000 */
[----:B------:R-:W-:Y:S03]  /*56a0*/  LOP3.LUT R25, R25, R0, RZ, 0x3c, !PT ;  /* 0x0000000019197212 */ /* 0x000fe600078e3cff */
[----:B------:R-:W-:Y:S01]  /*56b0*/  @!P4 R2UR UR14, R10 ;  /* 0x000000000a0ec2ca */ /* 0x000fe200000e0000 */
[----:B------:R-:W-:Y:S01]  /*56c0*/  IMAD.U32 R11, RZ, RZ, UR8 ;  /* 0x00000008ff0b7e24 */ /* 0x000fe2000f8e00ff */
[----:B------:R-:W-:Y:S01]  /*56d0*/  @!UP1 UIADD3 UR8, UPT, UPT, UR7, 0x6200, URZ ;  /* 0x0000620007089890 */ /* 0x000fe2000fffe0ff */
[----:B------:R-:W-:Y:S03]  /*56e0*/  VOTEU.ALL UP1, P4 ;  /* 0x0000000000ff7886 */ /* 0x000fe60002020000 */
[----:B------:R-:W-:Y:S11]  /*56f0*/  @!P4 R2UR UR15, R11 ;  /* 0x000000000b0fc2ca */ /* 0x000ff600000e0000 */
[----:B------:R-:W-:Y:S02]  /*5700*/  @!UPT UIADD3 URZ, UPT, UPT, URZ, URZ, URZ ;  /* 0x000000fffffff290 */ /* 0x000fe4000fffe0ff */
[----:B------:R2:W-:Y:S01]  /*5710*/  @!UP1 UTMALDG.3D [UR8], [UR14], desc[UR18] ;  /* 0x000012080e0095b4 */ /* 0x0005e20008011000 */
[----:B------:R2:W-:Y:S01]  /*5720*/  @!P4 SYNCS.ARRIVE.TRANS64.RED.A0TR RZ, [UR7+0x68], R23 ;  /* 0x00006817ffffc9a7 */ /* 0x0005e20008300407 */
[----:B------:R-:W-:Y:S01]  /*5730*/  UPLOP3.LUT UP1, UPT, UPT, UPT, UPT, 0x80, 0x8 ;  /* 0x000000000008789c */ /* 0x000fe20003f2f070 */
[----:B------:R-:W-:Y:S01]  /*5740*/  SYNCS.ARRIVE.TRANS64.RED.A1T0 RZ, [UR13], RZ ;  /* 0x000000ffffff79a7 */ /* 0x000fe2000810040d */
[----:B------:R-:W-:Y:S09]  /*5750*/  @P3 BRA `(.L_x_101) ;  /* 0xffffffec00103947 */ /* 0x000ff2000383ffff */
[----:B------:R-:W1:Y:S02]  /*5760*/  SYNCS.PHASECHK.TRANS64.TRYWAIT P0, [UR7+0x70], R12 ;  /* 0x0000700cff0075a7 */ /* 0x000e640008001107 */
[----:B-1----:R-:W-:Y:S05]  /*5770*/  @!P0 BRA `(.L_x_102) ;  /* 0x0000006800848947 */ /* 0x002fea0003800000 */
.L_x_237:
[----:B------:R-:W4:Y:S02]  /*5780*/  SYNCS.PHASECHK.TRANS64.TRYWAIT P0, [UR7+0x78], R12 ;  /* 0x0000780cff0075a7 */ /* 0x000f240008001107 */
[----:B----4-:R-:W-:Y:S05]  /*5790*/  @!P0 BRA `(.L_x_103) ;  /* 0x0000006800948947 */ /* 0x010fea0003800000 */
.L_x_239:
[----:B------:R-:W4:Y:S01]  /*57a0*/  SYNCS.PHASECHK.TRANS64.TRYWAIT P0, [UR7+0x80], R12 ;  /* 0x0000800cff0075a7 */ /* 0x000f220008001107 */
[----:B------:R-:W-:Y:S01]  /*57b0*/  HFMA2 R0, -RZ, RZ, 0, 5.9604644775390625e-08 ;  /* 0x00000001ff007431 */ /* 0x000fe200000001ff */
[----:B----4-:R-:W-:Y:S06]  /*57c0*/  @!P0 BRA `(.L_x_104) ;  /* 0x0000006800a08947 */ /* 0x010fec0003800000 */
.L_x_241:
[----:B------:R-:W-:Y:S02]  /*57d0*/  MOV R2, UR7 ;  /* 0x0000000700027c02 */ /* 0x000fe40008000f00 */
[----:B-1----:R-:W-:-:S07]  /*57e0*/  SHF.L.U32 R3, R0, 0x1f, RZ ;  /* 0x0000001f00037819 */ /* 0x002fce00000006ff */
.L_x_105:
[----:B-1----:R1:W4:Y:S02]  /*57f0*/  SYNCS.PHASECHK.TRANS64.TRYWAIT P0, [R2+URZ+0x88], R3 ;  /* 0x00008803020075a7 */ /* 0x00232400080011ff */
[----:B----4-:R-:W-:Y:S05]  /*5800*/  @!P0 NANOSLEEP.SYNCS 0x989680 ;  /* 0x009896800000895d */ /* 0x010fea0003900000 */
[----:B------:R-:W4:Y:S02]  /*5810*/  @!P0 SYNCS.PHASECHK.TRANS64 P0, [R2+URZ+0x88], R3 ;  /* 0x00008803020085a7 */ /* 0x000f2400080010ff */
[----:B--2-4-:R-:W-:Y:S05]  /*5820*/  @P0 EXIT ;  /* 0x000000000000094d */ /* 0x014fea0003800000 */
[----:B------:R-:W-:Y:S05]  /*5830*/  BRA `(.L_x_105) ;  /* 0xfffffffc00ec7947 */ /* 0x000fea000383ffff */
.L_x_86:
[----:B------:R-:W-:-:S06]  /*5840*/  UISETP.GE.AND UP1, UPT, UR10, 0x4, UPT ;  /* 0x000000040a00788c */ /* 0x000fcc000bf26270 */
[----:B------:R-:W-:-:S13]  /*5850*/  PLOP3.LUT P0, PT, PT, PT, UP1, 0x80, 0x8 ;  /* 0x000000000008781c */ /* 0x000fda0003f0f018 */
[----:B------:R-:W-:Y:S05]  /*5860*/  @!P0 EXIT ;  /* 0x000000000000894d */ /* 0x000fea0003800000 */
[----:B------:R-:W-:Y:S01]  /*5870*/  BAR.SYNC.DEFER_BLOCKING 0x6, 0xa0 ;  /* 0x0182800000007b1d */ /* 0x000fe20000010000 */
[C---:B------:R-:W-:Y:S01]  /*5880*/  IMAD.SHL.U32 R3, R80.reuse, 0x10, RZ ;  /* 0x0000001050037824 */ /* 0x040fe200078e00ff */
[C---:B------:R-:W-:Y:S01]  /*5890*/  SHF.L.U32 R33, R80.reuse, 0x10, RZ ;  /* 0x0000001050217819 */ /* 0x040fe200000006ff */
[C---:B------:R-:W-:Y:S01]  /*58a0*/  IMAD.SHL.U32 R2, R80.reuse, 0x2, RZ ;  /* 0x0000000250027824 */ /* 0x040fe200078e00ff */
[C---:B------:R-:W-:Y:S01]  /*58b0*/  LOP3.LUT R81, R80.reuse, 0x60, RZ, 0xc0, !PT ;  /* 0x0000006050517812 */ /* 0x040fe200078ec0ff */
[----:B------:R-:W-:Y:S01]  /*58c0*/  HFMA2 R75, -RZ, RZ, 0, 0 ;  /* 0x00000000ff4b7431 */ /* 0x000fe200000001ff */
[----:B------:R-:W-:Y:S02]  /*58d0*/  UMOV UR48, 0x400 ;  /* 0x0000040000307882 */ /* 0x000fe40000000000 */
[----:B------:R-:W1:Y:S01]  /*58e0*/  LDC R71, c[0x0][0x370] ;  /* 0x0000dc00ff477b82 */ /* 0x000e620000000800 */
[----:B------:R-:W-:Y:S01]  /*58f0*/  ULEA UR48, UR37, UR48, 0x18 ;  /* 0x0000003025307291 */ /* 0x000fe2000f8ec0ff */
[----:B------:R-:W-:Y:S01]  /*5900*/  LOP3.LUT R5, R3, 0x60, RZ, 0xc0, !PT ;  /* 0x0000006003057812 */ /* 0x000fe200078ec0ff */
[----:B------:R-:W-:Y:S01]  /*5910*/  IMAD.MOV.U32 R30, RZ, RZ, RZ ;  /* 0x000000ffff1e7224 */ /* 0x000fe200078e00ff */
[----:B------:R-:W-:Y:S01]  /*5920*/  LOP3.LUT R78, R80, 0x2, RZ, 0xc0, !PT ;  /* 0x00000002504e7812 */ /* 0x000fe200078ec0ff */
[----:B------:R-:W-:Y:S01]  /*5930*/  UIADD3 UR4, UPT, UPT, UR48, 0x200, URZ ;  /* 0x0000020030047890 */ /* 0x000fe2000fffe0ff */
[----:B------:R-:W-:Y:S01]  /*5940*/  LOP3.LUT R2, R5, 0xc, R2, 0xf8, !PT ;  /* 0x0000000c05027812 */ /* 0x000fe200078ef802 */
[----:B------:R-:W-:Y:S01]  /*5950*/  IMAD.MOV.U32 R84, RZ, RZ, RZ ;  /* 0x000000ffff547224 */ /* 0x000fe200078e00ff */
[----:B------:R-:W2:Y:S01]  /*5960*/  LDC R28, c[0x0][0xb0c] ;  /* 0x0002c300ff1c7b82 */ /* 0x000ea20000000800 */
[----:B------:R-:W-:Y:S01]  /*5970*/  LOP3.LUT R33, R33, 0x600000, RZ, 0xc0, !PT ;  /* 0x0060000021217812 */ /* 0x000fe200078ec0ff */
[----:B------:R-:W3:Y:S01]  /*5980*/  LDCU.64 UR52, c[0x0][0x348] ;  /* 0x00006900ff3477ac */ /* 0x000ee20008000a00 */
[----:B------:R-:W-:Y:S01]  /*5990*/  IMAD.U32 R73, RZ, RZ, UR4 ;  /* 0x00000004ff497e24 */ /* 0x000fe2000f8e00ff */
[----:B------:R-:W-:-:S02]  /*59a0*/  LOP3.LUT R2, R2, 0x790, R3, 0xf8, !PT ;  /* 0x0000079002027812 */ /* 0x000fc400078ef803 */
[----:B------:R-:W-:Y:S01]  /*59b0*/  LOP3.LUT R80, R80, 0x4, RZ, 0xc0, !PT ;  /* 0x0000000450507812 */ /* 0x000fe200078ec0ff */
[----:B------:R-:W4:Y:S01]  /*59c0*/  LDCU.64 UR38, c[0x0][0x888] ;  /* 0x00011100ff2677ac */ /* 0x000f220008000a00 */
[----:B------:R-:W1:Y:S01]  /*59d0*/  LDC R69, c[0x0][0xb20] ;  /* 0x0002c800ff457b82 */ /* 0x000e620000000800 */
[----:B------:R-:W3:Y:S01]  /*59e0*/  LDS R0, [UR48+0x150] ;  /* 0x00015030ff007984 */ /* 0x000ee20008000800 */
[----:B------:R-:W-:Y:S01]  /*59f0*/  LEA R79, R2, R73, 0x2 ;  /* 0x00000049024f7211 */ /* 0x000fe200078e10ff */
[----:B------:R-:W1:Y:S01]  /*5a00*/  LDCU.64 UR44, c[0x0][0x890] ;  /* 0x00011200ff2c77ac */ /* 0x000e620008000a00 */
[----:B------:R-:W-:-:S03]  /*5a10*/  MOV R76, RZ ;  /* 0x000000ff004c7202 */ /* 0x000fc60000000f00 */
[--C-:B------:R-:W-:Y:S01]  /*5a20*/  IMAD R78, R78, -0x10, R79.reuse ;  /* 0xfffffff04e4e7824 */ /* 0x100fe200078e024f */
[----:B------:R-:W1:Y:S01]  /*5a30*/  LDC R27, c[0x0][0xb30] ;  /* 0x0002cc00ff1b7b82 */ /* 0x000e620000000800 */
[----:B------:R-:W-:Y:S01]  /*5a40*/  IMAD R77, R80, -0x10, R79 ;  /* 0xfffffff0504d7824 */ /* 0x000fe200078e024f */
[----:B------:R-:W-:Y:S01]  /*5a50*/  UMOV UR49, URZ ;  /* 0x000000ff00317c82 */ /* 0x000fe20008000000 */
[----:B------:R-:W-:-:S05]  /*5a60*/  UMOV UR51, URZ ;  /* 0x000000ff00337c82 */ /* 0x000fca0008000000 */
[----:B------:R-:W1:Y:S08]  /*5a70*/  LDC.64 R64, c[0x0][0xb10] ;  /* 0x0002c400ff407b82 */ /* 0x000e700000000a00 */
[----:B------:R-:W1:Y:S08]  /*5a80*/  LDC.64 R24, c[0x0][0xb18] ;  /* 0x0002c600ff187b82 */ /* 0x000e700000000a00 */
[----:B------:R-:W1:Y:S08]  /*5a90*/  LDC.64 R22, c[0x0][0xb28] ;  /* 0x0002ca00ff167b82 */ /* 0x000e700000000a00 */
[----:B------:R-:W1:Y:S01]  /*5aa0*/  LDC.64 R62, c[0x0][0x8b0] ;  /* 0x00022c00ff3e7b82 */ /* 0x000e620000000a00 */
[----:B---3--:R-:W-:-:S07]  /*5ab0*/  IMAD.IADD R33, R0, 0x1, R33 ;  /* 0x0000000100217824 */ /* 0x008fce00078e0221 */
[----:B------:R-:W3:Y:S08]  /*5ac0*/  LDC.64 R60, c[0x0][0x8a8] ;  /* 0x00022a00ff3c7b82 */ /* 0x000ef00000000a00 */
[----:B--2-4-:R-:W1:Y:S02]  /*5ad0*/  LDC R70, c[0x0][0x374] ;  /* 0x0000dd00ff467b82 */ /* 0x014e640000000800 */
.L_x_181:
[C---:B------:R-:W-:Y:S02]  /*5ae0*/  LEA R0, R84.reuse, UR48, 0x3 ;  /* 0x0000003054007c11 */ /* 0x040fe4000f8e18ff */
[----:B------:R-:W-:Y:S02]  /*5af0*/  SHF.L.U32 R3, R75, 0x1f, RZ ;  /* 0x0000001f4b037819 */ /* 0x000fe400000006ff */
[----:B-1----:R-:W-:Y:S02]  /*5b00*/  LEA R16, R84, UR48, 0x4 ;  /* 0x0000003054107c11 */ /* 0x002fe4000f8e20ff */
[----:B------:R-:W2:Y:S02]  /*5b10*/  SYNCS.PHASECHK.TRANS64.TRYWAIT P0, [R0+URZ+0xa0], R3 ;  /* 0x0000a003000075a7 */ /* 0x000ea400080011ff */
[----:B--23--:R-:W-:Y:S05]  /*5b20*/  @!P0 BRA `(.L_x_106) ;  /* 0x0000006400e08947 */ /* 0x00cfea0003800000 */
.L_x_242:
[----:B------:R-:W4:Y:S01]  /*5b30*/  LDC.64 R12, c[0x0][0xb10] ;  /* 0x0002c400ff0c7b82 */ /* 0x000f220000000a00 */
[----:B------:R-:W3:Y:S01]  /*5b40*/  LDS.128 R16, [R16+0x130] ;  /* 0x0001300010107984 */ /* 0x000ee20000000c00 */
[----:B-1----:R-:W-:Y:S01]  /*5b50*/  ISETP.NE.AND P1, PT, R27, 0x1, PT ;  /* 0x000000011b00780c */ /* 0x002fe20003f25270 */
[----:B--2---:R-:W-:Y:S01]  /*5b60*/  VIADD R0, R0, 0xb0 ;  /* 0x000000b000007836 */ /* 0x004fe20000000000 */
[----:B------:R-:W-:Y:S04]  /*5b70*/  ISETP.GE.AND P0, PT, R26, 0x1, PT ;  /* 0x000000011a00780c */ /* 0x000fe80003f06270 */
[----:B------:R-:W1:Y:S01]  /*5b80*/  LDC.64 R10, c[0x0][0xb18] ;  /* 0x0002c600ff0a7b82 */ /* 0x000e620000000a00 */
[----:B------:R-:W-:Y:S01]  /*5b90*/  PRMT R0, RZ, 0x654, R0 ;  /* 0x00000654ff007816 */ /* 0x000fe20000000000 */
[----:B------:R-:W-:Y:S01]  /*5ba0*/  @!PT LDS RZ, [RZ] ;  /* 0x00000000fffff984 */ /* 0x000fe20000000800 */
[----:B------:R-:W-:Y:S01]  /*5bb0*/  @!PT LDS RZ, [RZ] ;  /* 0x00000000fffff984 */ /* 0x000fe20000000800 */
[----:B------:R-:W-:Y:S01]  /*5bc0*/  @!PT LDS RZ, [RZ] ;  /* 0x00000000fffff984 */ /* 0x000fe20000000800 */
[----:B------:R-:W-:Y:S01]  /*5bd0*/  @!PT LDS RZ, [RZ] ;  /* 0x00000000fffff984 */ /* 0x000fe20000000800 */
[----:B------:R2:W-:Y:S06]  /*5be0*/  MEMBAR.ALL.CTA ;  /* 0x0000000000007992 */ /* 0x0005ec0000008000 */
[----:B--2---:R-:W2:Y:S01]  /*5bf0*/  FENCE.VIEW.ASYNC.S ;  /* 0x00000000000073c6 */ /* 0x004ea20000000000 */
[----:B------:R-:W1:Y:S08]  /*5c00*/  @!P1 LDC R14, c[0x0][0xb20] ;  /* 0x0002c800ff0e9b82 */ /* 0x000e700000000800 */
[----:B------:R-:W1:Y:S01]  /*5c10*/  @!P1 LDC R9, c[0x0][0xb0c] ;  /* 0x0002c300ff099b82 */ /* 0x000e620000000800 */
[----:B--2---:R2:W-:Y:S01]  /*5c20*/  SYNCS.ARRIVE.TRANS64.RED.A1T0 RZ, [R0+URZ], RZ ;  /* 0x000000ff00ff79a7 */ /* 0x0045e200081004ff */
[----:B---3--:R-:W-:Y:S04]  /*5c30*/  LOP3.LUT P4, RZ, R18, 0x1, RZ, 0xc0, !PT ;  /* 0x0000000112ff7812 */ /* 0x008fe8000788c0ff */
[----:B------:R-:W-:Y:S09]  /*5c40*/  P2R R82, PR, RZ, 0x10 ;  /* 0x00000010ff527803 */ /* 0x000ff20000000000 */
[----:B------:R-:W-:Y:S02]  /*5c50*/  @P4 MOV R31, R16 ;  /* 0x00000010001f4202 */ /* 0x000fe40000000f00 */
[----:B------:R-:W-:Y:S01]  /*5c60*/  @P4 LOP3.LUT R29, R17, 0xffff, RZ, 0xc0, !PT ;  /* 0x0000ffff111d4812 */ /* 0x000fe200078ec0ff */
[----:B--2-4-:R-:W-:Y:S06]  /*5c70*/  @!P0 BRA `(.L_x_107) ;  /* 0x0000000000a48947 */ /* 0x014fec0003800000 */
[----:B------:R-:W-:Y:S01]  /*5c80*/  IMAD.HI.U32 R36, R70, R25, RZ ;  /* 0x0000001946247227 */ /* 0x000fe200078e00ff */
[----:B------:R-:W-:Y:S02]  /*5c90*/  ISETP.NE.AND P0, PT, R24, 0x1, PT ;  /* 0x000000011800780c */ /* 0x000fe40003f05270 */
[----:B------:R-:W-:Y:S01]  /*5ca0*/  ISETP.NE.AND P2, PT, R26, 0x1, PT ;  /* 0x000000011a00780c */ /* 0x000fe20003f45270 */
[-C--:B------:R-:W-:Y:S01]  /*5cb0*/  IMAD.HI.U32 R34, R71, R64.reuse, RZ ;  /* 0x0000004047227227 */ /* 0x080fe200078e00ff */
[----:B------:R-:W-:Y:S02]  /*5cc0*/  SHF.R.U32.HI R37, RZ, R69, R36 ;  /* 0x00000045ff257219 */ /* 0x000fe40000011624 */
[----:B------:R-:W-:Y:S01]  /*5cd0*/  ISETP.NE.AND P3, PT, R28, 0x1, PT ;  /* 0x000000011c00780c */ /* 0x000fe20003f65270 */
[----:B------:R-:W-:Y:S01]  /*5ce0*/  IMAD.HI.U32 R40, R29, R25, RZ ;  /* 0x000000191d287227 */ /* 0x000fe200078e00ff */
[----:B------:R-:W-:Y:S02]  /*5cf0*/  SHF.R.U32.HI R34, RZ, R65, R34 ;  /* 0x00000041ff227219 */ /* 0x000fe40000011622 */
[----:B------:R-:W-:Y:S01]  /*5d00*/  SEL R3, R70, R37, !P0 ;  /* 0x0000002546037207 */ /* 0x000fe20004000000 */
[----:B------:R-:W-:Y:S01]  /*5d10*/  IMAD.HI.U32 R38, R31, R64, RZ ;  /* 0x000000401f267227 */ /* 0x000fe200078e00ff */
[----:B------:R-:W-:Y:S03]  /*5d20*/  SEL R7, R71, R34, !P3 ;  /* 0x0000002247077207 */ /* 0x000fe60005800000 */
[-C--:B------:R-:W-:Y:S01]  /*5d30*/  IMAD.HI.U32 R34, R3, R22.reuse, RZ ;  /* 0x0000001603227227 */ /* 0x080fe200078e00ff */
[----:B------:R-:W-:Y:S03]  /*5d40*/  SHF.R.U32.HI R38, RZ, R65, R38 ;  /* 0x00000041ff267219 */ /* 0x000fe60000011626 */
[----:B------:R-:W-:Y:S01]  /*5d50*/  IMAD.HI.U32 R36, R7, R22, RZ ;  /* 0x0000001607247227 */ /* 0x000fe200078e00ff */
[----:B------:R-:W-:Y:S02]  /*5d60*/  @P2 SHF.R.U32.HI R3, RZ, R23, R34 ;  /* 0x00000017ff032219 */ /* 0x000fe40000011622 */
[----:B------:R-:W-:Y:S02]  /*5d70*/  SHF.R.U32.HI R34, RZ, R69, R40 ;  /* 0x00000045ff227219 */ /* 0x000fe40000011628 */
[----:B------:R-:W-:Y:S01]  /*5d80*/  @P2 SHF.R.U32.HI R7, RZ, R23, R36 ;  /* 0x00000017ff072219 */ /* 0x000fe20000011624 */
[C---:B------:R-:W-:Y:S01]  /*5d90*/  IMAD R2, R26.reuse, R3, RZ ;  /* 0x000000031a027224 */ /* 0x040fe200078e02ff */
[----:B------:R-:W-:Y:S02]  /*5da0*/  SEL R5, R29, R34, !P0 ;  /* 0x000000221d057207 */ /* 0x000fe40004000000 */
[----:B------:R-:W-:Y:S01]  /*5db0*/  SEL R3, R31, R38, !P3 ;  /* 0x000000261f037207 */ /* 0x000fe20005800000 */
[----:B------:R-:W-:Y:S01]  /*5dc0*/  IMAD R4, R26, R7, RZ ;  /* 0x000000071a047224 */ /* 0x000fe200078e02ff */
[C---:B------:R-:W-:Y:S01]  /*5dd0*/  ISETP.GE.AND P0, PT, R5.reuse, R2, PT ;  /* 0x000000020500720c */ /* 0x040fe20003f06270 */
[----:B------:R-:W-:Y:S03]  /*5de0*/  IMAD.HI.U32 R6, R5, R22, RZ ;  /* 0x0000001605067227 */ /* 0x000fe600078e00ff */
[----:B------:R-:W-:Y:S01]  /*5df0*/  ISETP.GE.OR P0, PT, R3, R4, P0 ;  /* 0x000000040300720c */ /* 0x000fe20000706670 */
[----:B------:R-:W-:Y:S01]  /*5e00*/  IMAD.MOV R4, RZ, RZ, -R3 ;  /* 0x000000ffff047224 */ /* 0x000fe200078e0a03 */
[-C--:B------:R-:W-:Y:S03]  /*5e10*/  SHF.R.U32.HI R6, RZ, R23.reuse, R6 ;  /* 0x00000017ff067219 */ /* 0x080fe60000011606 */
[----:B------:R-:W-:Y:S01]  /*5e20*/  IMAD R31, R28, R4, R31 ;  /* 0x000000041c1f7224 */ /* 0x000fe200078e021f */
[----:B------:R-:W-:Y:S05]  /*5e30*/  SEL R15, R5, R6, !P2 ;  /* 0x00000006050f7207 */ /* 0x000fea0005000000 */
[----:B------:R-:W-:Y:S02]  /*5e40*/  IMAD.MOV R6, RZ, RZ, -R15 ;  /* 0x000000ffff067224 */ /* 0x000fe400078e0a0f */
[C---:B------:R-:W-:Y:S04]  /*5e50*/  @!P0 IMAD.HI.U32 R2, R3.reuse, R22, RZ ;  /* 0x0000001603028227 */ /* 0x040fe800078e00ff */
[----:B------:R-:W-:Y:S01]  /*5e60*/  IMAD R6, R26, R6, R5 ;  /* 0x000000061a067224 */ /* 0x000fe200078e0205 */
[----:B------:R-:W-:Y:S04]  /*5e70*/  @!P0 SHF.R.U32.HI R2, RZ, R23, R2 ;  /* 0x00000017ff028219 */ /* 0x000fe80000011602 */
[----:B------:R-:W-:Y:S02]  /*5e80*/  @!P0 SEL R0, R3, R2, !P2 ;  /* 0x0000000203008207 */ /* 0x000fe40005000000 */
[----:B------:R-:W-:Y:S02]  /*5e90*/  IADD3 R2, PT, PT, -R5, RZ, RZ ;  /* 0x000000ff05027210 */ /* 0x000fe40007ffe1ff */
[----:B------:R-:W-:Y:S01]  /*5ea0*/  @!P0 IADD3 R8, PT, PT, R15, -R0, RZ ;  /* 0x800000000f088210 */ /* 0x000fe20007ffe0ff */
[----:B------:R-:W-:Y:S02]  /*5eb0*/  @!P0 IMAD R0, R7, R6, R0 ;  /* 0x0000000607008224 */ /* 0x000fe400078e0200 */
[----:B------:R-:W-:Y:S02]  /*5ec0*/  IMAD R29, R24, R2, R29 ;  /* 0x00000002181d7224 */ /* 0x000fe400078e021d */
[----:B------:R-:W-:Y:S02]  /*5ed0*/  @!P0 IMAD R5, R8, R26, R3 ;  /* 0x0000001a08058224 */ /* 0x000fe400078e0203 */
[----:B------:R-:W-:Y:S04]  /*5ee0*/  @!P0 IMAD.MOV.U32 R3, RZ, RZ, R0 ;  /* 0x000000ffff038224 */ /* 0x000fe800078e0000 */
[----:B------:R-:W-:Y:S02]  /*5ef0*/  IMAD R31, R3, R28, R31 ;  /* 0x0000001c031f7224 */ /* 0x000fe400078e021f */
[----:B------:R-:W-:Y:S07]  /*5f00*/  IMAD R29, R5, R24, R29 ;  /* 0x00000018051d7224 */ /* 0x000fee00078e021d */
.L_x_107:
[----:B-1----:R-:W-:Y:S01]  /*5f10*/  @!P1 ISETP.NE.AND P0, PT, R10, 0x1, PT ;  /* 0x000000010a00980c */ /* 0x002fe20003f05270 */
[----:B------:R-:W-:Y:S01]  /*5f20*/  @!P1 IMAD.HI.U32 R3, R29, R11, RZ ;  /* 0x0000000b1d039227 */ /* 0x000fe200078e00ff */
[----:B------:R-:W-:Y:S01]  /*5f30*/  R2UR UR42, R21 ;  /* 0x00000000152a72ca */ /* 0x000fe200000e0000 */
[----:B------:R-:W-:Y:S01]  /*5f40*/  BSSY.RECONVERGENT B6, `(.L_x_108) ;  /* 0x0000031000067945 */ /* 0x000fe20003800200 */
[----:B------:R-:W-:Y:S01]  /*5f50*/  R2UR UR41, R20 ;  /* 0x00000000142972ca */ /* 0x000fe200000e0000 */
[----:B------:R-:W-:Y:S01]  /*5f60*/  @!P1 IMAD.HI.U32 R0, R31, R12, RZ ;  /* 0x0000000c1f009227 */ /* 0x000fe200078e00ff */
[----:B------:R-:W-:Y:S02]  /*5f70*/  @!P1 SHF.R.U32.HI R2, RZ, R14, R3 ;  /* 0x0000000eff029219 */ /* 0x000fe40000011603 */
[----:B------:R-:W-:Y:S01]  /*5f80*/  @!P1 ISETP.NE.AND P2, PT, R9, 0x1, PT ;  /* 0x000000010900980c */ /* 0x000fe20003f45270 */
[----:B------:R-:W-:Y:S01]  /*5f90*/  VIADD R84, R84, 0x1 ;  /* 0x0000000154547836 */ /* 0x000fe20000000000 */
[----:B------:R-:W-:Y:S02]  /*5fa0*/  @!P1 SEL R2, R29, R2, !P0 ;  /* 0x000000021d029207 */ /* 0x000fe40004000000 */
[----:B------:R-:W-:Y:S02]  /*5fb0*/  @!P1 SHF.R.U32.HI R0, RZ, R13, R0 ;  /* 0x0000000dff009219 */ /* 0x000fe40000011600 */
[----:B------:R-:W-:Y:S01]  /*5fc0*/  LOP3.LUT P0, RZ, R73, 0x1b0, RZ, 0xc0, !PT ;  /* 0x000001b049ff7812 */ /* 0x000fe2000780c0ff */
[----:B------:R-:W-:Y:S01]  /*5fd0*/  USHF.L.U32 UR42, UR42, 0x7, URZ ;  /* 0x000000072a2a7899 */ /* 0x000fe200080006ff */
[----:B------:R-:W-:Y:S01]  /*5fe0*/  @!P1 SEL R3, R31, R0, !P2 ;  /* 0x000000001f039207 */ /* 0x000fe20005000000 */
[----:B------:R-:W-:Y:S01]  /*5ff0*/  USHF.L.U32 UR41, UR41, 0x7, URZ ;  /* 0x0000000729297899 */ /* 0x000fe200080006ff */
[----:B------:R-:W-:Y:S03]  /*6000*/  @P4 SHF.R.U32.HI R74, RZ, 0x10, R17 ;  /* 0x00000010ff4a4819 */ /* 0x000fe60000011611 */
[----:B------:R-:W-:Y:S02]  /*6010*/  @!P1 IMAD.IADD R0, R2, 0x1, -R3 ;  /* 0x0000000102009824 */ /* 0x000fe400078e0a03 */
[----:B------:R-:W-:Y:S02]  /*6020*/  @!P1 IMAD.IADD R2, R3, 0x1, -R2 ;  /* 0x0000000103029824 */ /* 0x000fe400078e0a02 */
[----:B------:R-:W-:Y:S02]  /*6030*/  @!P1 IMAD R31, R0, R9, R31 ;  /* 0x00000009001f9224 */ /* 0x000fe400078e021f */
[----:B------:R-:W-:Y:S01]  /*6040*/  @!P1 IMAD R29, R2, R10, R29 ;  /* 0x0000000a021d9224 */ /* 0x000fe200078e021d */
[----:B------:R-:W-:Y:S06]  /*6050*/  @!P0 BRA `(.L_x_109) ;  /* 0x00000000007c8947 */ /* 0x000fec0003800000 */
[----:B------:R-:W1:Y:S01]  /*6060*/  LDCU.64 UR8, c[0x4][0x80] ;  /* 0x01001000ff0877ac */ /* 0x000e620008000a00 */
[----:B------:R-:W-:Y:S01]  /*6070*/  MOV R2, 0x0 ;  /* 0x0000000000027802 */ /* 0x000fe20000000f00 */
[----:B------:R-:W-:Y:S02]  /*6080*/  HFMA2 R12, -RZ, RZ, 0, 5.9604644775390625e-08 ;  /* 0x00000001ff0c7431 */ /* 0x000fe400000001ff */
[----:B------:R-:W-:Y:S01]  /*6090*/  IMAD.MOV.U32 R8, RZ, RZ, 0x70 ;  /* 0x00000070ff087424 */ /* 0x000fe200078e00ff */
[----:B------:R2:W3:Y:S01]  /*60a0*/  LDC.64 R14, c[0x4][R2] ;  /* 0x01000000020e7b82 */ /* 0x0004e20000000a00 */
[----:B------:R-:W4:Y:S01]  /*60b0*/  LDCU.64 UR6, c[0x4][0x88] ;  /* 0x01001100ff0677ac */ /* 0x000f220008000a00 */
[----:B------:R-:W-:Y:S01]  /*60c0*/  IMAD.MOV.U32 R13, RZ, RZ, RZ ;  /* 0x000000ffff0d7224 */ /* 0x000fe200078e00ff */
[----:B------:R-:W2:Y:S01]  /*60d0*/  LDCU.64 UR4, c[0x4][0x8] ;  /* 0x01000100ff0477ac */ /* 0x000ea20008000a00 */
[----:B-1----:R-:W-:Y:S01]  /*60e0*/  MOV R5, UR9 ;  /* 0x0000000900057c02 */ /* 0x002fe20008000f00 */
[----:B------:R-:W-:Y:S01]  /*60f0*/  IMAD.U32 R4, RZ, RZ, UR8 ;  /* 0x00000008ff047e24 */ /* 0x000fe2000f8e00ff */
[----:B----4-:R-:W-:Y:S01]  /*6100*/  MOV R7, UR7 ;  /* 0x0000000700077c02 */ /* 0x010fe20008000f00 */
[----:B------:R-:W-:Y:S01]  /*6110*/  IMAD.U32 R6, RZ, RZ, UR6 ;  /* 0x00000006ff067e24 */ /* 0x000fe2000f8e00ff */
[----:B--2---:R-:W-:Y:S01]  /*6120*/  MOV R11, UR5 ;  /* 0x00000005000b7c02 */ /* 0x004fe20008000f00 */
[----:B------:R-:W-:Y:S02]  /*6130*/  IMAD.U32 R10, RZ, RZ, UR4 ;  /* 0x00000004ff0a7e24 */ /* 0x000fe4000f8e00ff */
[----:B------:R-:W-:Y:S07]  /*6140*/  LEPC R20, `(.L_x_110) ;  /* 0x000000001014794e */ /* 0x000fee0000000000 */
[----:B---3-5:R-:W-:Y:S05]  /*6150*/  CALL.ABS.NOINC R14 ;  /* 0x000000000e007343 */ /* 0x028fea0003c00000 */
.L_x_110:
[----:B------:R-:W1:Y:S01]  /*6160*/  LDCU.64 UR8, c[0x4][0x80] ;  /* 0x01001000ff0877ac */ /* 0x000e620008000a00 */
[----:B------:R-:W2:Y:S01]  /*6170*/  LDC.64 R2, c[0x4][R2] ;  /* 0x0100000002027b82 */ /* 0x000ea20000000a00 */
[----:B------:R-:W-:Y:S02]  /*6180*/  HFMA2 R12, -RZ, RZ, 0, 5.9604644775390625e-08 ;  /* 0x00000001ff0c7431 */ /* 0x000fe400000001ff */
[----:B------:R-:W-:Y:S02]  /*6190*/  IMAD.MOV.U32 R8, RZ, RZ, 0x70 ;  /* 0x00000070ff087424 */ /* 0x000fe400078e00ff */
[----:B------:R-:W-:Y:S01]  /*61a0*/  IMAD.MOV.U32 R13, RZ, RZ, RZ ;  /* 0x000000ffff0d7224 */ /* 0x000fe200078e00ff */
[----:B------:R-:W3:Y:S01]  /*61b0*/  LDCU.64 UR6, c[0x4][0x88] ;  /* 0x01001100ff0677ac */ /* 0x000ee20008000a00 */
[----:B------:R-:W4:Y:S01]  /*61c0*/  LDCU.64 UR4, c[0x4][0x8] ;  /* 0x01000100ff0477ac */ /* 0x000f220008000a00 */
[----:B-1----:R-:W-:Y:S02]  /*61d0*/  MOV R4, UR8 ;  /* 0x0000000800047c02 */ /* 0x002fe40008000f00 */
[----:B------:R-:W-:Y:S02]  /*61e0*/  MOV R5, UR9 ;  /* 0x0000000900057c02 */ /* 0x000fe40008000f00 */
[----:B---3--:R-:W-:Y:S01]  /*61f0*/  MOV R7, UR7 ;  /* 0x0000000700077c02 */ /* 0x008fe20008000f00 */
[----:B------:R-:W-:Y:S01]  /*6200*/  IMAD.U32 R6, RZ, RZ, UR6 ;  /* 0x00000006ff067e24 */ /* 0x000fe2000f8e00ff */
[----:B----4-:R-:W-:Y:S01]  /*6210*/  MOV R11, UR5 ;  /* 0x00000005000b7c02 */ /* 0x010fe20008000f00 */
[----:B------:R-:W-:Y:S02]  /*6220*/  IMAD.U32 R10, RZ, RZ, UR4 ;  /* 0x00000004ff0a7e24 */ /* 0x000fe4000f8e00ff */
[----:B------:R-:W-:Y:S07]  /*6230*/  LEPC R20, `(.L_x_109) ;  /* 0x000000001014794e */ /* 0x000fee0000000000 */
[----:B--2---:R-:W-:Y:S05]  /*6240*/  CALL.ABS.NOINC R2 ;  /* 0x0000000002007343 */ /* 0x004fea0003c00000 */
.L_x_109:
[----:B------:R-:W-:Y:S05]  /*6250*/  BSYNC.RECONVERGENT B6 ;  /* 0x0000000000067941 */ /* 0x000fea0003800200 */
.L_x_108:
[----:B------:R-:W-:Y:S01]  /*6260*/  ISETP.NE.U32.AND P4, PT, R62, RZ, PT ;  /* 0x000000ff3e00720c */ /* 0x000fe20003f85070 */
[----:B------:R-:W-:Y:S01]  /*6270*/  UISETP.NE.AND UP2, UPT, UR50, URZ, UPT ;  /* 0x000000ff3200728c */ /* 0x000fe2000bf45270 */
[----:B------:R-:W-:Y:S01]  /*6280*/  ISETP.NE.U32.AND P2, PT, RZ, UR38, PT ;  /* 0x00000026ff007c0c */ /* 0x000fe2000bf45070 */
[----:B------:R-:W-:Y:S01]  /*6290*/  UISETP.NE.U32.AND UP1, UPT, UR44, URZ, UPT ;  /* 0x000000ff2c00728c */ /* 0x000fe2000bf25070 */
[----:B------:R-:W-:Y:S01]  /*62a0*/  ISETP.NE.AND.EX P4, PT, R63, RZ, PT, P4 ;  /* 0x000000ff3f00720c */ /* 0x000fe20003f85340 */
[----:B------:R-:W-:Y:S01]  /*62b0*/  UPLOP3.LUT UP0, UPT, UPT, UPT, UPT, 0x40, 0x4 ;  /* 0x000000000004789c */ /* 0x000fe20003f0e870 */
[----:B------:R-:W-:Y:S01]  /*62c0*/  ISETP.NE.AND.EX P2, PT, RZ, UR39, PT, P2 ;  /* 0x00000027ff007c0c */ /* 0x000fe2000bf45320 */
[----:B------:R-:W-:Y:S01]  /*62d0*/  UISETP.NE.AND.EX UP1, UPT, UR45, URZ, UPT, UP1 ;  /* 0x000000ff2d00728c */ /* 0x000fe2000bf25310 */
[----:B------:R-:W-:Y:S04]  /*62e0*/  PLOP3.LUT P1, PT, PT, PT, UP2, 0x80, 0x8 ;  /* 0x000000000008781c */ /* 0x000fe80003f2f028 */
[----:B------:R-:W-:Y:S06]  /*62f0*/  @UP2 UPLOP3.LUT UP0, UPT, UPT, UPT, UP1, 0x80, 0x8 ;  /* 0x000000000008289c */ /* 0x000fec0003f0f010 */
[----:B------:R-:W-:Y:S01]  /*6300*/  PLOP3.LUT P0, PT, PT, PT, UP0, 0x80, 0x8 ;  /* 0x000000000008781c */ /* 0x000fe20003f0f008 */
[----:B------:R-:W-:Y:S01]  /*6310*/  @!UPT UIADD3 URZ, UPT, UPT, URZ, URZ, URZ ;  /* 0x000000fffffff290 */ /* 0x000fe2000fffe0ff */
[----:B------:R-:W-:Y:S11]  /*6320*/  BRA.U !UP1, `(.L_x_111) ;  /* 0x0000000109387547 */ /* 0x000ff6000b800000 */
[----:B------:R-:W-:Y:S01]  /*6330*/  UISETP.NE.U32.AND UP0, UPT, UR38, URZ, UPT ;  /* 0x000000ff2600728c */ /* 0x000fe2000bf05070 */
[----:B------:R-:W-:Y:S02]  /*6340*/  HFMA2 R0, -RZ, RZ, 0, 5.9604644775390625e-08 ;  /* 0x00000001ff007431 */ /* 0x000fe400000001ff */
[----:B------:R-:W-:Y:S01]  /*6350*/  IMAD.MOV.U32 R67, RZ, RZ, 0x1 ;  /* 0x00000001ff437424 */ /* 0x000fe200078e00ff */
[----:B------:R-:W-:Y:S06]  /*6360*/  UISETP.NE.AND.EX UP0, UPT, UR39, URZ, UPT, UP0 ;  /* 0x000000ff2700728c */ /* 0x000fec000bf05300 */
[----:B------:R-:W-:Y:S05]  /*6370*/  PLOP3.LUT P3, PT, PT, PT, UP0, 0x80, 0x8 ;  /* 0x000000000008781c */ /* 0x000fea0003f6f008 */
[----:B------:R-:W1:Y:S01]  /*6380*/  @UP0 LDCU.64 UR6, c[0x0][0x888] ;  /* 0x00011100ff0607ac */ /* 0x000e620008000a00 */
[----:B------:R-:W-:Y:S07]  /*6390*/  @UP0 UIMAD UR4, UR36, UR44, URZ ;  /* 0x0000002c240402a4 */ /* 0x000fee000f8e02ff */
[----:B------:R-:W-:Y:S01]  /*63a0*/  @!P3 PRMT R67, R0, 0x7610, R67 ;  /* 0x000076100043b816 */ /* 0x000fe20000000043 */
[----:B-1----:R-:W-:Y:S03]  /*63b0*/  @UP0 UIMAD.WIDE UR6, UR4, 0x4, UR6 ;  /* 0x00000004040608a5 */ /* 0x002fe6000f8e0206 */
[----:B------:R-:W1:Y:S03]  /*63c0*/  @!UP0 LDCU UR4, c[0x0][0x880] ;  /* 0x00011000ff0487ac */ /* 0x000e660008000800 */
[----:B------:R-:W-:Y:S01]  /*63d0*/  IMAD.U32 R2, RZ, RZ, UR6 ;  /* 0x00000006ff027e24 */ /* 0x000fe2000f8e00ff */
[----:B------:R-:W-:Y:S05]  /*63e0*/  MOV R3, UR7 ;  /* 0x0000000700037c02 */ /* 0x000fea0008000f00 */
[----:B-----5:R2:W5:Y:S02]  /*63f0*/  @P3 LDG.E R35, desc[UR46][R2.64] ;  /* 0x0000002e02233981 */ /* 0x020564000c1e1900 */
[----:B-12---:R-:W-:Y:S02]  /*6400*/  @!P3 IMAD.U32 R35, RZ, RZ, UR4 ;  /* 0x00000004ff23be24 */ /* 0x006fe4000f8e00ff */
.L_x_111:
[----:B------:R-:W-:Y:S05]  /*6410*/  @!P4 BRA `(.L_x_112) ;  /* 0x000000000020c947 */ /* 0x000fea0003800000 */
[----:B------:R-:W-:Y:S04]  /*6420*/  ISETP.NE.U32.AND P3, PT, R60, RZ, PT ;  /* 0x000000ff3c00720c */ /* 0x000fe80003f65070 */
[----:B------:R-:W-:Y:S11]  /*6430*/  ISETP.NE.AND.EX P3, PT, R61, RZ, PT, P3 ;  /* 0x000000ff3d00720c */ /* 0x000ff60003f65330 */
[----:B------:R-:W-:Y:S02]  /*6440*/  @!UPT UIADD3 URZ, UPT, UPT, URZ, URZ, URZ ;  /* 0x000000fffffff290 */ /* 0x000fe4000fffe0ff */
[----:B------:R-:W1:Y:S01]  /*6450*/  @P3 LDC.64 R2, c[0x0][0x8a8] ;  /* 0x00022a00ff023b82 */ /* 0x000e620000000a00 */
[----:B------:R-:W-:Y:S04]  /*6460*/  @P3 IMAD R0, R62, UR36, RZ ;  /* 0x000000243e003c24 */ /* 0x000fe8000f8e02ff */
[----:B-1----:R-:W-:Y:S05]  /*6470*/  @P3 IMAD.WIDE R2, R0, 0x4, R2 ;  /* 0x0000000400023825 */ /* 0x002fea00078e0202 */
[----:B-----5:R1:W5:Y:S02]  /*6480*/  @P3 LDG.E R32, desc[UR46][R2.64] ;  /* 0x0000002e02203981 */ /* 0x020364000c1e1900 */
[----:B-1----:R-:W2:Y:S02]  /*6490*/  @!P3 LDC R32, c[0x0][0x8a0] ;  /* 0x00022800ff20bb82 */ /* 0x002ea40000000800 */
.L_x_112:
[----:B-----5:R-:W-:Y:S01]  /*64a0*/  FSETP.NEU.AND P3, PT, R35, RZ, PT ;  /* 0x000000ff2300720b */ /* 0x020fe20003f6d000 */
[----:B------:R-:W-:Y:S01]  /*64b0*/  BSSY B1, `(.L_x_113) ;  /* 0x0000038000017945 */ /* 0x000fe20003800000 */
[----:B------:R-:W-:Y:S01]  /*64c0*/  SEL R3, RZ, 0xffffffff, P2 ;  /* 0xffffffffff037807 */ /* 0x000fe20001000000 */
[----:B------:R-:W-:Y:S01]  /*64d0*/  IMAD.MOV.U32 R43, RZ, RZ, 0x1 ;  /* 0x00000001ff2b7424 */ /* 0x000fe200078e00ff */
[----:B------:R-:W-:Y:S01]  /*64e0*/  @P1 LOP3.LUT P2, RZ, R67, 0xff, RZ, 0xc0, !PT ;  /* 0x000000ff43ff1812 */ /* 0x000fe2000784c0ff */
[----:B------:R-:W-:Y:S01]  /*64f0*/  IMAD R34, R30, 0x80, R33 ;  /* 0x000000801e227824 */ /* 0x000fe200078e0221 */
[----:B------:R-:W-:Y:S01]  /*6500*/  @P1 SEL R2, RZ, 0xffffffff, P3 ;  /* 0xffffffffff021807 */ /* 0x000fe20001800000 */
[----:B------:R-:W-:Y:S01]  /*6510*/  IMAD R85, R80, -0x10, R78 ;  /* 0xfffffff050557824 */ /* 0x000fe200078e024e */
[----:B------:R-:W-:Y:S01]  /*6520*/  LEA R87, R30, UR48, 0x3 ;  /* 0x000000301e577c11 */ /* 0x000fe2000f8e18ff */
[----:B------:R-:W-:Y:S01]  /*6530*/  IMAD.MOV.U32 R88, RZ, RZ, RZ ;  /* 0x000000ffff587224 */ /* 0x000fe200078e00ff */
[----:B------:R-:W-:Y:S02]  /*6540*/  @P0 SEL R2, R3, R2, !P2 ;  /* 0x0000000203020207 */ /* 0x000fe40005000000 */
[----:B------:R-:W-:Y:S02]  /*6550*/  CS2R R46, SRZ ;  /* 0x00000000002e7805 */ /* 0x000fe4000001ff00 */
[----:B------:R-:W-:Y:S02]  /*6560*/  SHF.L.U32 R0, R76, 0x1f, RZ ;  /* 0x0000001f4c007819 */ /* 0x000fe400000006ff */
[----:B------:R-:W-:Y:S02]  /*6570*/  CS2R R44, SRZ ;  /* 0x00000000002c7805 */ /* 0x000fe4000001ff00 */
[----:B------:R-:W-:Y:S02]  /*6580*/  @P1 LOP3.LUT R2, R2, 0x1, RZ, 0xc0, !PT ;  /* 0x0000000102021812 */ /* 0x000fe400078ec0ff */
[----:B------:R-:W-:Y:S02]  /*6590*/  CS2R R50, SRZ ;  /* 0x0000000000327805 */ /* 0x000fe4000001ff00 */
[----:B------:R-:W-:Y:S02]  /*65a0*/  PLOP3.LUT P2, PT, PT, PT, UP1, 0x80, 0x8 ;  /* 0x000000000008781c */ /* 0x000fe40003f4f018 */
[----:B------:R-:W-:Y:S02]  /*65b0*/  CS2R R48, SRZ ;  /* 0x0000000000307805 */ /* 0x000fe4000001ff00 */
[----:B------:R-:W-:Y:S02]  /*65c0*/  ISETP.NE.U32.OR P5, PT, R2, 0x1, !P1 ;  /* 0x000000010200780c */ /* 0x000fe40004fa5470 */
[----:B------:R-:W-:Y:S02]  /*65d0*/  CS2R R54, SRZ ;  /* 0x0000000000367805 */ /* 0x000fe4000001ff00 */
[----:B------:R-:W-:Y:S02]  /*65e0*/  LOP3.LUT P4, R83, R67, 0xff, RZ, 0xc0, !PT ;  /* 0x000000ff43537812 */ /* 0x000fe4000788c0ff */
[----:B------:R-:W-:Y:S02]  /*65f0*/  CS2R R52, SRZ ;  /* 0x0000000000347805 */ /* 0x000fe4000001ff00 */
[----:B------:R-:W-:Y:S02]  /*6600*/  SEL R2, RZ, 0xffffffff, P3 ;  /* 0xffffffffff027807 */ /* 0x000fe40001800000 */
[----:B------:R-:W-:Y:S02]  /*6610*/  CS2R R58, SRZ ;  /* 0x00000000003a7805 */ /* 0x000fe4000001ff00 */
[----:B------:R-:W-:Y:S02]  /*6620*/  P2R R86, PR, RZ, 0x20 ;  /* 0x00000020ff567803 */ /* 0x000fe40000000000 */
[----:B------:R-:W-:Y:S02]  /*6630*/  CS2R R56, SRZ ;  /* 0x0000000000387805 */ /* 0x000fe4000001ff00 */
[----:B------:R-:W-:Y:S02]  /*6640*/  @P2 SEL R2, R3, R2, !P4 ;  /* 0x0000000203022207 */ /* 0x000fe40006000000 */
[----:B------:R-:W-:Y:S02]  /*6650*/  @P5 SHF.L.U32 R4, RZ, 0x1f, RZ ;  /* 0x0000001fff045819 */ /* 0x000fe400000006ff */
[----:B------:R-:W-:Y:S02]  /*6660*/  LOP3.LUT R2, R2, 0x1, RZ, 0xc0, !PT ;  /* 0x0000000102027812 */ /* 0x000fe400078ec0ff */
[----:B------:R-:W1:Y:S02]  /*6670*/  @P5 SYNCS.PHASECHK.TRANS64.TRYWAIT P1, [UR48+0x50], R4 ;  /* 0x00005004ff0055a7 */ /* 0x000e640008021130 */
[----:B------:R-:W-:Y:S04]  /*6680*/  ISETP.NE.U32.AND P2, PT, R2, 0x1, PT ;  /* 0x000000010200780c */ /* 0x000fe80003f45070 */
[----:B------:R-:W-:Y:S01]  /*6690*/  P2R R89, PR, RZ, 0x4 ;  /* 0x00000004ff597803 */ /* 0x000fe20000000000 */
[----:B------:R3:W4:Y:S01]  /*66a0*/  SYNCS.PHASECHK.TRANS64.TRYWAIT P0, [R87+URZ+0xc0], R0 ;  /* 0x0000c000570075a7 */ /* 0x00072200080011ff */
[----:B-1----:R-:W-:Y:S01]  /*66b0*/  @P5 SEL R43, RZ, 0x1, !P1 ;  /* 0x00000001ff2b5807 */ /* 0x002fe20004800000 */
[----:B---3--:R-:W-:Y:S06]  /*66c0*/  @!P5 BRA `(.L_x_114) ;  /* 0x000000000058d947 */ /* 0x008fec0003800000 */
[----:B------:R-:W-:Y:S01]  /*66d0*/  IMAD.MOV.U32 R47, RZ, RZ, RZ ;  /* 0x000000ffff2f7224 */ /* 0x000fe200078e00ff */
[----:B------:R-:W-:Y:S01]  /*66e0*/  ISETP.NE.AND P1, PT, R43, RZ, PT ;  /* 0x000000ff2b00720c */ /* 0x000fe20003f25270 */
[----:B------:R-:W-:Y:S01]  /*66f0*/  BSSY B0, `(.L_x_115) ;  /* 0x000000c000007945 */ /* 0x000fe20003800000 */
[----:B------:R-:W-:Y:S02]  /*6700*/  CS2R R58, SRZ ;  /* 0x00000000003a7805 */ /* 0x000fe4000001ff00 */
[----:B------:R-:W-:Y:S02]  /*6710*/  CS2R R56, SRZ ;  /* 0x0000000000387805 */ /* 0x000fe4000001ff00 */
[----:B------:R-:W-:Y:S02]  /*6720*/  CS2R R54, SRZ ;  /* 0x0000000000367805 */ /* 0x000fe4000001ff00 */
[----:B------:R-:W-:Y:S02]  /*6730*/  CS2R R52, SRZ ;  /* 0x0000000000347805 */ /* 0x000fe4000001ff00 */
[----:B------:R-:W-:Y:S02]  /*6740*/  CS2R R50, SRZ ;  /* 0x0000000000327805 */ /* 0x000fe4000001ff00 */
[----:B------:R-:W-:Y:S02]  /*6750*/  CS2R R48, SRZ ;  /* 0x0000000000307805 */ /* 0x000fe4000001ff00 */
[----:B------:R-:W-:Y:S01]  /*6760*/  CS2R R44, SRZ ;  /* 0x00000000002c7805 */ /* 0x000fe2000001ff00 */
[----:B------:R-:W-:Y:S06]  /*6770*/  @P1 BRA `(.L_x_116) ;  /* 0x00000000000c1947 */ /* 0x000fec0003800000 */
[----:B------:R-:W-:Y:S04]  /*6780*/  SHF.L.U32 R3, RZ, 0x1f, RZ ;  /* 0x0000001fff037819 */ /* 0x000fe800000006ff */
[----:B------:R-:W1:Y:S02]  /*6790*/  SYNCS.PHASECHK.TRANS64.TRYWAIT P1, [UR48+0x50], R3 ;  /* 0x00005003ff0075a7 */ /* 0x000e640008021130 */
[----:B-1----:R-:W-:Y:S05]  /*67a0*/  @!P1 BRA `(.L_x_117) ;  /* 0x0000005800d49947 */ /* 0x002fea0003800000 */
.L_x_116:
[----:B------:R-:W-:Y:S05]  /*67b0*/  BSYNC B0 ;  /* 0x0000000000007941 */ /* 0x000fea0003800000 */
.L_x_115:
[----:B------:R-:W-:Y:S01]  /*67c0*/  ISETP.NE.AND P1, PT, R89, RZ, PT ;  /* 0x000000ff5900720c */ /* 0x000fe20003f25270 */
[----:B------:R-:W-:Y:S11]  /*67d0*/  HFMA2 R88, -RZ, RZ, 0, 5.9604644775390625e-08 ;  /* 0x00000001ff587431 */ /* 0x000ff600000001ff */
[----:B------:R-:W-:Y:S01]  /*67e0*/  @!UPT UIADD3 URZ, UPT, UPT, URZ, URZ, URZ ;  /* 0x000000fffffff290 */ /* 0x000fe2000fffe0ff */
[----:B------:R3:W1:Y:S04]  /*67f0*/  @P1 LDS.128 R56, [R79] ;  /* 0x000000004f381984 */ /* 0x0006680000000c00 */
[----:B------:R3:W1:Y:S04]  /*6800*/  @P1 LDS.128 R52, [R78+0x10] ;  /* 0x000010004e341984 */ /* 0x0006680000000c00 */
[----:B------:R3:W1:Y:S04]  /*6810*/  @P1 LDS.128 R48, [R77+0x20] ;  /* 0x000020004d301984 */ /* 0x0006680000000c00 */
[----:B------:R3:W1:Y:S02]  /*6820*/  @P1 LDS.128 R44, [R85+0x30] ;  /* 0x00003000552c1984 */ /* 0x0006640000000c00 */
.L_x_114:
[----:B------:R-:W-:Y:S05]  /*6830*/  BSYNC B1 ;  /* 0x0000000000017941 */ /* 0x000fea0003800000 */
.L_x_113:
[----:B-1----:R-:W-:Y:S04]  /*6840*/  SHF.R.U32.HI R3, RZ, 0x15, R34 ;  /* 0x00000015ff037819 */ /* 0x002fe80000011622 */
[----:B------:R-:W-:Y:S01]  /*6850*/  LOP3.LUT P1, RZ, R3, 0x3, R72, 0x48, !PT ;  /* 0x0000000303ff7812 */ /* 0x000fe20007824848 */
[----:B------:R-:W-:Y:S01]  /*6860*/  @!UPT UIADD3 URZ, UPT, UPT, URZ, URZ, URZ ;  /* 0x000000fffffff290 */ /* 0x000fe2000fffe0ff */
[----:B----4-:R-:W-:Y:S11]  /*6870*/  @P0 BRA `(.L_x_118) ;  /* 0x0000000000080947 */ /* 0x010ff60003800000 */
[----:B------:R-:W1:Y:S02]  /*6880*/  SYNCS.PHASECHK.TRANS64.TRYWAIT P0, [R87+URZ+0xc0], R0 ;  /* 0x0000c000570075a7 */ /* 0x000e6400080011ff */
[----:B-1----:R-:W-:Y:S05]  /*6890*/  @!P0 BRA `(.L_x_119) ;  /* 0x0000005800b08947 */ /* 0x002fea0003800000 */
.L_x_118:
[----:B------:R-:W-:Y:S05]  /*68a0*/  @!P1 BRA `(.L_x_120) ;  /* 0x0000000000409947 */ /* 0x000fea0003800000 */
[----:B------:R-:W4:Y:S01]  /*68b0*/  LDCU.64 UR8, c[0x4][0x70] ;  /* 0x01000e00ff0877ac */ /* 0x000f220008000a00 */
[----:B------:R-:W-:Y:S01]  /*68c0*/  MOV R3, 0x0 ;  /* 0x0000000000037802 */ /* 0x000fe20000000f00 */
[----:B------:R-:W-:Y:S02]  /*68d0*/  HFMA2 R12, -RZ, RZ, 0, 5.9604644775390625e-08 ;  /* 0x00000001ff0c7431 */ /* 0x000fe400000001ff */
[----:B------:R-:W-:Y:S02]  /*68e0*/  IMAD.MOV.U32 R8, RZ, RZ, 0x192 ;  /* 0x00000192ff087424 */ /* 0x000fe400078e00ff */
[----:B------:R-:W-:Y:S01]  /*68f0*/  IMAD.MOV.U32 R13, RZ, RZ, RZ ;  /* 0x000000ffff0d7224 */ /* 0x000fe200078e00ff */
[----:B------:R-:W5:Y:S01]  /*6900*/  LDCU.64 UR6, c[0x4][0x78] ;  /* 0x01000f00ff0677ac */ /* 0x000f620008000a00 */
[----:B------:R-:W1:Y:S01]  /*6910*/  LDC.64 R2, c[0x4][R3] ;  /* 0x0100000003027b82 */ /* 0x000e620000000a00 */
[----:B------:R-:W2:Y:S01]  /*6920*/  LDCU.64 UR4, c[0x4][0x10] ;  /* 0x01000200ff0477ac */ /* 0x000ea20008000a00 */
[----:B----4-:R-:W-:Y:S01]  /*6930*/  MOV R5, UR9 ;  /* 0x0000000900057c02 */ /* 0x010fe20008000f00 */
[----:B------:R-:W-:Y:S01]  /*6940*/  IMAD.U32 R4, RZ, RZ, UR8 ;  /* 0x00000008ff047e24 */ /* 0x000fe2000f8e00ff */
[----:B-----5:R-:W-:Y:S01]  /*6950*/  MOV R7, UR7 ;  /* 0x0000000700077c02 */ /* 0x020fe20008000f00 */
[----:B------:R-:W-:Y:S01]  /*6960*/  IMAD.U32 R6, RZ, RZ, UR6 ;  /* 0x00000006ff067e24 */ /* 0x000fe2000f8e00ff */
[----:B--2---:R-:W-:Y:S01]  /*6970*/  MOV R11, UR5 ;  /* 0x00000005000b7c02 */ /* 0x004fe20008000f00 */
[----:B------:R-:W-:Y:S02]  /*6980*/  IMAD.U32 R10, RZ, RZ, UR4 ;  /* 0x00000004ff0a7e24 */ /* 0x000fe4000f8e00ff */
[----:B------:R-:W-:Y:S07]  /*6990*/  LEPC R20, `(.L_x_120) ;  /* 0x000000001014794e */ /* 0x000fee0000000000 */
[----:B-1-3--:R-:W-:Y:S05]  /*69a0*/  CALL.ABS.NOINC R2 ;  /* 0x0000000002007343 */ /* 0x00afea0003c00000 */
.L_x_120:
[----:B------:R-:W-:Y:S01]  /*69b0*/  LOP3.LUT R20, R56, 0xffffe000, RZ, 0xc0, !PT ;  /* 0xffffe00038147812 */ /* 0x000fe200078ec0ff */
[----:B------:R-:W-:Y:S05]  /*69c0*/  WARPSYNC.ALL ;  /* 0x0000000000007948 */ /* 0x000fea0003800000 */
[----:B------:R-:W-:Y:S01]  /*69d0*/  R2UR UR4, R34 ;  /* 0x00000000220472ca */ /* 0x000fe200000e0000 */
[----:B------:R-:W-:Y:S01]  /*69e0*/  BSSY.RECONVERGENT B0, `(.L_x_121) ;  /* 0x0000058000007945 */ /* 0x000fe20003800200 */
[----:B------:R-:W-:Y:S02]  /*69f0*/  LOP3.LUT R21, R57, 0xffffe000, RZ, 0xc0, !PT ;  /* 0xffffe00039157812 */ /* 0x000fe400078ec0ff */
[----:B------:R-:W-:Y:S02]  /*6a00*/  LOP3.LUT R40, R58, 0xffffe000, RZ, 0xc0, !PT ;  /* 0xffffe0003a287812 */ /* 0x000fe400078ec0ff */
[----:B------:R-:W-:Y:S02]  /*6a10*/  LOP3.LUT R41, R52, 0xffffe000, RZ, 0xc0, !PT ;  /* 0xffffe00034297812 */ /* 0x000fe400078ec0ff */
[----:B------:R-:W-:Y:S05]  /*6a20*/  ISETP.NE.AND P0, PT, R81, RZ, PT ;  /* 0x000000ff5100720c */ /* 0x000fea0003f05270 */
[----:B------:R-:W1:Y:S02]  /*6a30*/  LDTM.x16 R4, tmem[UR4] ;  /* 0x00000004000479ee */ /* 0x000e640008240000 */
[C---:B-12---:R-:W-:Y:S01]  /*6a40*/  FMUL R0, R32.reuse, R4 ;  /* 0x0000000420007220 */ /* 0x046fe20000400000 */
[C---:B------:R-:W-:Y:S01]  /*6a50*/  FMUL R2, R32.reuse, R5 ;  /* 0x0000000520027220 */ /* 0x040fe20000400000 */
[C---:B------:R-:W-:Y:S01]  /*6a60*/  FMUL R3, R32.reuse, R6 ;  /* 0x0000000620037220 */ /* 0x040fe20000400000 */
[----:B------:R-:W-:Y:S01]  /*6a70*/  FMUL R7, R32, R7 ;  /* 0x0000000720077220 */ /* 0x000fe20000400000 */
[----:B------:R-:W-:Y:S01]  /*6a80*/  FFMA R36, R35, R20, R0 ;  /* 0x0000001423247223 */ /* 0x000fe20000000000 */
[----:B------:R-:W-:Y:S01]  /*6a90*/  LOP3.LUT R20, R59, 0xffffe000, RZ, 0xc0, !PT ;  /* 0xffffe0003b147812 */ /* 0x000fe200078ec0ff */
[C---:B------:R-:W-:Y:S01]  /*6aa0*/  FFMA R37, R35.reuse, R21, R2 ;  /* 0x0000001523257223 */ /* 0x040fe20000000002 */
[----:B------:R-:W-:Y:S01]  /*6ab0*/  LOP3.LUT R21, R54, 0xffffe000, RZ, 0xc0, !PT ;  /* 0xffffe00036157812 */ /* 0x000fe200078ec0ff */
[----:B------:R-:W-:Y:S01]  /*6ac0*/  FFMA R38, R35, R40, R3 ;  /* 0x0000002823267223 */ /* 0x000fe20000000003 */
[----:B------:R-:W-:Y:S01]  /*6ad0*/  LOP3.LUT R40, R53, 0xffffe000, RZ, 0xc0, !PT ;  /* 0xffffe00035287812 */ /* 0x000fe200078ec0ff */
[----:B------:R-:W-:Y:S01]  /*6ae0*/  FFMA R39, R35, R20, R7 ;  /* 0x0000001423277223 */ /* 0x000fe20000000007 */
[----:B------:R-:W-:Y:S01]  /*6af0*/  LOP3.LUT R20, R55, 0xffffe000, RZ, 0xc0, !PT ;  /* 0xffffe00037147812 */ /* 0x000fe200078ec0ff */
[C---:B------:R-:W-:Y:S01]  /*6b00*/  FMUL R4, R32.reuse, R8 ;  /* 0x0000000820047220 */ /* 0x040fe20000400000 */
[----:B------:R-:W-:Y:S01]  /*6b10*/  F2FP.TF32.F32.PACK_B R36, R36 ;  /* 0x00000024ff24723e */ /* 0x000fe200024050ff */
[C---:B------:R-:W-:Y:S01]  /*6b20*/  FMUL R5, R32.reuse, R9 ;  /* 0x0000000920057220 */ /* 0x040fe20000400000 */
[----:B------:R-:W-:Y:S01]  /*6b30*/  F2FP.TF32.F32.PACK_B R37, R37 ;  /* 0x00000025ff25723e */ /* 0x000fe200024050ff */
[C---:B------:R-:W-:Y:S01]  /*6b40*/  FMUL R6, R32.reuse, R10 ;  /* 0x0000000a20067220 */ /* 0x040fe20000400000 */
[----:B------:R-:W-:Y:S01]  /*6b50*/  FMUL R11, R32, R11 ;  /* 0x0000000b200b7220 */ /* 0x000fe20000400000 */
[----:B------:R-:W-:Y:S01]  /*6b60*/  F2FP.TF32.F32.PACK_B R38, R38 ;  /* 0x00000026ff26723e */ /* 0x000fe200024050ff */
[C---:B------:R-:W-:Y:S01]  /*6b70*/  FFMA R4, R35.reuse, R41, R4 ;  /* 0x0000002923047223 */ /* 0x040fe20000000004 */
[----:B------:R-:W-:Y:S01]  /*6b80*/  F2FP.TF32.F32.PACK_B R39, R39 ;  /* 0x00000027ff27723e */ /* 0x000fe200024050ff */
[C---:B------:R-:W-:Y:S01]  /*6b90*/  FFMA R5, R35.reuse, R40, R5 ;  /* 0x0000002823057223 */ /* 0x040fe20000000005 */
[C---:B------:R-:W-:Y:S01]  /*6ba0*/  FFMA R6, R35.reuse, R21, R6 ;  /* 0x0000001523067223 */ /* 0x040fe20000000006 */
[----:B------:R-:W-:Y:S01]  /*6bb0*/  FFMA R7, R35, R20, R11 ;  /* 0x0000001423077223 */ /* 0x000fe2000000000b */
[----:B------:R-:W-:Y:S01]  /*6bc0*/  LOP3.LUT R41, R48, 0xffffe000, RZ, 0xc0, !PT ;  /* 0xffffe00030297812 */ /* 0x000fe200078ec0ff */
[----:B------:R1:W-:Y:S01]  /*6bd0*/  STS.128 [R79], R36 ;  /* 0x000000244f007388 */ /* 0x0003e20000000c00 */
[----:B------:R-:W-:Y:S01]  /*6be0*/  LOP3.LUT R40, R49, 0xffffe000, RZ, 0xc0, !PT ;  /* 0xffffe00031287812 */ /* 0x000fe200078ec0ff */
[C---:B------:R-:W-:Y:S01]  /*6bf0*/  FMUL R8, R32.reuse, R12 ;  /* 0x0000000c20087220 */ /* 0x040fe20000400000 */
[----:B------:R-:W-:Y:S01]  /*6c00*/  FMUL R9, R32, R13 ;  /* 0x0000000d20097220 */ /* 0x000fe20000400000 */
[----:B------:R-:W-:Y:S01]  /*6c10*/  LOP3.LUT R21, R50, 0xffffe000, RZ, 0xc0, !PT ;  /* 0xffffe00032157812 */ /* 0x000fe200078ec0ff */
[C---:B------:R-:W-:Y:S01]  /*6c20*/  FMUL R10, R32.reuse, R14 ;  /* 0x0000000e200a7220 */ /* 0x040fe20000400000 */
[----:B------:R-:W-:Y:S01]  /*6c30*/  LOP3.LUT R20, R51, 0xffffe000, RZ, 0xc0, !PT ;  /* 0xffffe00033147812 */ /* 0x000fe200078ec0ff */
[----:B------:R-:W-:Y:S01]  /*6c40*/  FMUL R15, R32, R15 ;  /* 0x0000000f200f7220 */ /* 0x000fe20000400000 */
[----:B------:R-:W-:Y:S01]  /*6c50*/  F2FP.TF32.F32.PACK_B R4, R4 ;  /* 0x00000004ff04723e */ /* 0x000fe200024050ff */
[C---:B------:R-:W-:Y:S01]  /*6c60*/  FFMA R8, R35.reuse, R41, R8 ;  /* 0x0000002923087223 */ /* 0x040fe20000000008 */
[----:B------:R-:W-:Y:S01]  /*6c70*/  F2FP.TF32.F32.PACK_B R5, R5 ;  /* 0x00000005ff05723e */ /* 0x000fe200024050ff */
[C---:B------:R-:W-:Y:S01]  /*6c80*/  FFMA R9, R35.reuse, R40, R9 ;  /* 0x0000002823097223 */ /* 0x040fe20000000009 */
[----:B------:R-:W-:Y:S01]  /*6c90*/  F2FP.TF32.F32.PACK_B R6, R6 ;  /* 0x00000006ff06723e */ /* 0x000fe200024050ff */
[C---:B------:R-:W-:Y:S01]  /*6ca0*/  FFMA R10, R35.reuse, R21, R10 ;  /* 0x00000015230a7223 */ /* 0x040fe2000000000a */
[----:B------:R-:W-:Y:S01]  /*6cb0*/  F2FP.TF32.F32.PACK_B R7, R7 ;  /* 0x00000007ff07723e */ /* 0x000fe200024050ff */
[----:B------:R-:W-:Y:S01]  /*6cc0*/  FFMA R11, R35, R20, R15 ;  /* 0x00000014230b7223 */ /* 0x000fe2000000000f */
[----:B------:R-:W-:Y:S01]  /*6cd0*/  LOP3.LUT R41, R44, 0xffffe000, RZ, 0xc0, !PT ;  /* 0xffffe0002c297812 */ /* 0x000fe200078ec0ff */
[C---:B------:R-:W-:Y:S01]  /*6ce0*/  FMUL R12, R32.reuse, R16 ;  /* 0x00000010200c7220 */ /* 0x040fe20000400000 */
[----:B------:R-:W-:Y:S01]  /*6cf0*/  LOP3.LUT R40, R45, 0xffffe000, RZ, 0xc0, !PT ;  /* 0xffffe0002d287812 */ /* 0x000fe200078ec0ff */
[----:B------:R1:W-:Y:S01]  /*6d00*/  STS.128 [R78+0x10], R4 ;  /* 0x000010044e007388 */ /* 0x0003e20000000c00 */
        /* <DEDUP_REMOVED lines=13> */
[----:B------:R-:W-:Y:S02]  /*6de0*/  F2FP.TF32.F32.PACK_B R12, R12 ;  /* 0x0000000cff0c723e */ /* 0x000fe400024050ff */
[----:B------:R-:W-:Y:S01]  /*6df0*/  F2FP.TF32.F32.PACK_B R13, R13 ;  /* 0x0000000dff0d723e */ /* 0x000fe200024050ff */
[----:B------:R1:W-:Y:S01]  /*6e00*/  STS.128 [R77+0x20], R8 ;  /* 0x000020084d007388 */ /* 0x0003e20000000c00 */
[----:B------:R-:W-:Y:S02]  /*6e10*/  F2FP.TF32.F32.PACK_B R14, R14 ;  /* 0x0000000eff0e723e */ /* 0x000fe400024050ff */
[----:B------:R-:W-:Y:S05]  /*6e20*/  F2FP.TF32.F32.PACK_B R15, R15 ;  /* 0x0000000fff0f723e */ /* 0x000fea00024050ff */
[----:B------:R1:W-:Y:S01]  /*6e30*/  STS.128 [R85+0x30], R12 ;  /* 0x0000300c55007388 */ /* 0x0003e20000000c00 */
[----:B------:R-:W-:Y:S01]  /*6e40*/  @!PT LDS RZ, [RZ] ;  /* 0x00000000fffff984 */ /* 0x000fe20000000800 */
[----:B------:R-:W-:Y:S01]  /*6e50*/  @!PT LDS RZ, [RZ] ;  /* 0x00000000fffff984 */ /* 0x000fe20000000800 */
[----:B------:R-:W-:Y:S01]  /*6e60*/  @!PT LDS RZ, [RZ] ;  /* 0x00000000fffff984 */ /* 0x000fe20000000800 */
[----:B------:R-:W-:Y:S01]  /*6e70*/  @!PT LDS RZ, [RZ] ;  /* 0x00000000fffff984 */ /* 0x000fe20000000800 */
[----:B------:R2:W-:Y:S07]  /*6e80*/  MEMBAR.ALL.CTA ;  /* 0x0000000000007992 */ /* 0x0005ee0000008000 */
[----:B--2---:R-:W2:Y:S02]  /*6e90*/  FENCE.VIEW.ASYNC.S ;  /* 0x00000000000073c6 */ /* 0x004ea40000000000 */
[----:B--2---:R-:W-:Y:S06]  /*6ea0*/  BAR.SYNC.DEFER_BLOCKING 0x1, 0x80 ;  /* 0x0042000000007b1d */ /* 0x004fec0000010000 */
[----:B------:R-:W-:Y:S05]  /*6eb0*/  @P0 BRA `(.L_x_122) ;  /* 0x0000000000280947 */ /* 0x000fea0003800000 */
[----:B------:R-:W-:Y:S02]  /*6ec0*/  UIADD3 UR4, UPT, UPT, UR48, 0x200, URZ ;  /* 0x0000020030047890 */ /* 0x000fe4000fffe0ff */
[----:B------:R-:W-:Y:S01]  /*6ed0*/  UIADD3 UR6, UP0, UPT, UR52, 0x680, URZ ;  /* 0x0000068034067890 */ /* 0x000fe2000ff1e0ff */
[----:B------:R-:W-:Y:S03]  /*6ee0*/  UMOV UR43, UR36 ;  /* 0x00000024002b7c82 */ /* 0x000fe60008000000 */
[----:B------:R-:W-:Y:S01]  /*6ef0*/  MOV R73, UR4 ;  /* 0x0000000400497c02 */ /* 0x000fe20008000f00 */
[----:B------:R-:W-:Y:S03]  /*6f00*/  UIADD3.X UR7, UPT, UPT, URZ, UR53, URZ, UP0, !UPT ;  /* 0x00000035ff077290 */ /* 0x000fe600087fe4ff */
[----:B------:R-:W-:Y:S11]  /*6f10*/  R2UR UR40, R73 ;  /* 0x00000000492872ca */ /* 0x000ff600000e0000 */
[----:B------:R-:W-:Y:S02]  /*6f20*/  @!UPT UIADD3 URZ, UPT, UPT, URZ, URZ, URZ ;  /* 0x000000fffffff290 */ /* 0x000fe4000fffe0ff */
[----:B------:R2:W-:Y:S01]  /*6f30*/  UTMASTG.3D [UR40], [UR6] ;  /* 0x00000028060073b5 */ /* 0x0005e20008010000 */
[----:B------:R0:W-:Y:S01]  /*6f40*/  UTMACMDFLUSH ;  /* 0x00000000000079b7 */ /* 0x0001e20000000000 */
[----:B--2---:R-:W-:Y:S04]  /*6f50*/  DEPBAR.LE SB0, 0x1 ;  /* 0x000080400000791a */ /* 0x004fe80000000000 */
.L_x_122:
[----:B------:R-:W-:Y:S05]  /*6f60*/  BSYNC.RECONVERGENT B0 ;  /* 0x0000000000007941 */ /* 0x000fea0003800200 */
.L_x_121:
[----:B------:R-:W-:Y:S01]  /*6f70*/  BAR.SYNC.DEFER_BLOCKING 0x1, 0x80 ;  /* 0x0042000000007b1d */ /* 0x000fe20000010000 */
[----:B------:R-:W-:Y:S01]  /*6f80*/  ISETP.NE.AND P1, PT, R86, RZ, PT ;  /* 0x000000ff5600720c */ /* 0x000fe20003f25270 */
[----:B------:R-:W-:Y:S01]  /*6f90*/  UISETP.NE.AND UP0, UPT, UR49, URZ, UPT ;  /* 0x000000ff3100728c */ /* 0x000fe2000bf05270 */
[----:B------:R-:W-:Y:S11]  /*6fa0*/  LEA R3, R88, UR48, 0x3 ;  /* 0x0000003058037c11 */ /* 0x000ff6000f8e18ff */
[----:B------:R-:W-:Y:S01]  /*6fb0*/  @P1 SHF.L.U32 R2, RZ, 0x1f, RZ ;  /* 0x0000001fff021819 */ /* 0x000fe200000006ff */
[----:B------:R-:W-:Y:S06]  /*6fc0*/  BRA.U !UP0, `(.L_x_123) ;  /* 0x0000000108247547 */ /* 0x000fec000b800000 */
[----:B-1----:R-:W-:Y:S01]  /*6fd0*/  IMAD.U32 R5, RZ, RZ, UR51 ;  /* 0x00000033ff057e24 */ /* 0x002fe2000f8e00ff */
[----:B------:R-:W-:Y:S01]  /*6fe0*/  MOV R0, UR37 ;  /* 0x0000002500007c02 */ /* 0x000fe20008000f00 */
[----:B------:R-:W-:Y:S03]  /*6ff0*/  UIADD3 UR51, UPT, UPT, UR51, 0x1, URZ ;  /* 0x0000000133337890 */ /* 0x000fe6000fffe0ff */
[----:B------:R-:W-:Y:S01]  /*7000*/  @P1 LEA R5, R5, UR48, 0x3 ;  /* 0x0000003005051c11 */ /* 0x000fe2000f8e18ff */
[----:B------:R-:W-:Y:S04]  /*7010*/  UISETP.NE.AND UP0, UPT, UR51, 0x4, UPT ;  /* 0x000000043300788c */ /* 0x000fe8000bf05270 */
[----:B------:R-:W-:Y:S01]  /*7020*/  @P1 VIADD R5, R5, 0x70 ;  /* 0x0000007005051836 */ /* 0x000fe20000000000 */
[----:B------:R-:W-:Y:S04]  /*7030*/  USEL UR51, UR51, URZ, UP0 ;  /* 0x000000ff33337287 */ /* 0x000fe80008000000 */
[----:B------:R-:W-:Y:S04]  /*7040*/  @P1 PRMT R0, R0, 0x654, R5 ;  /* 0x0000065400001816 */ /* 0x000fe80000000005 */
[----:B------:R2:W-:Y:S04]  /*7050*/  @P1 SYNCS.ARRIVE.TRANS64.RED.A1T0 RZ, [R0+URZ], RZ ;  /* 0x000000ff00ff19a7 */ /* 0x0005e800081004ff */
.L_x_123:
[----:B------:R-:W4:Y:S01]  /*7060*/  @P1 SYNCS.PHASECHK.TRANS64.TRYWAIT P0, [R3+URZ+0x50], R2 ;  /* 0x00005002030015a7 */ /* 0x000f2200080011ff */
[----:B------:R-:W-:Y:S01]  /*7070*/  BSSY B1, `(.L_x_124) ;  /* 0x0000016000017945 */ /* 0x000fe20003800000 */
[----:B----4-:R-:W-:Y:S03]  /*7080*/  @P1 SEL R43, RZ, 0x1, !P0 ;  /* 0x00000001ff2b1807 */ /* 0x010fe60004000000 */
[----:B------:R-:W-:Y:S05]  /*7090*/  @!P1 BRA `(.L_x_125) ;  /* 0x00000000004c9947 */ /* 0x000fea0003800000 */
[----:B------:R-:W-:Y:S01]  /*70a0*/  ISETP.NE.AND P0, PT, R43, RZ, PT ;  /* 0x000000ff2b00720c */ /* 0x000fe20003f05270 */
[----:B------:R-:W-:Y:S01]  /*70b0*/  BSSY B0, `(.L_x_126) ;  /* 0x000000b000007945 */ /* 0x000fe20003800000 */
[----:B------:R-:W-:Y:S11]  /*70c0*/  ISETP.NE.AND P1, PT, R89, RZ, PT ;  /* 0x000000ff5900720c */ /* 0x000ff60003f25270 */
[----:B------:R-:W-:Y:S02]  /*70d0*/  @!UPT UIADD3 URZ, UPT, UPT, URZ, URZ, URZ ;  /* 0x000000fffffff290 */ /* 0x000fe4000fffe0ff */
[C---:B-1----:R-:W-:Y:S01]  /*70e0*/  @P1 IMAD R6, R88.reuse, 0x2000, R79 ;  /* 0x0000200058061824 */ /* 0x042fe200078e024f */
[C---:B------:R-:W-:Y:S01]  /*70f0*/  @P1 LEA R4, R88.reuse, R77, 0xd ;  /* 0x0000004d58041211 */ /* 0x040fe200078e68ff */
[C---:B------:R-:W-:Y:S02]  /*7100*/  @P1 IMAD R5, R88.reuse, 0x2000, R78 ;  /* 0x0000200058051824 */ /* 0x040fe400078e024e */
[----:B------:R-:W-:Y:S01]  /*7110*/  @P1 IMAD R2, R88, 0x2000, R85 ;  /* 0x0000200058021824 */ /* 0x000fe200078e0255 */
[----:B------:R-:W-:Y:S06]  /*7120*/  @P0 BRA `(.L_x_127) ;  /* 0x00000000000c0947 */ /* 0x000fec0003800000 */
[----:B--2---:R-:W-:Y:S04]  /*7130*/  SHF.L.U32 R0, RZ, 0x1f, RZ ;  /* 0x0000001fff007819 */ /* 0x004fe800000006ff */
[----:B------:R-:W1:Y:S02]  /*7140*/  SYNCS.PHASECHK.TRANS64.TRYWAIT P0, [R3+URZ+0x50], R0 ;  /* 0x00005000030075a7 */ /* 0x000e6400080011ff */
[----:B-1----:R-:W-:Y:S05]  /*7150*/  @!P0 BRA `(.L_x_128) ;  /* 0x0000005000948947 */ /* 0x002fea0003800000 */
.L_x_127:
[----:B------:R-:W-:Y:S05]  /*7160*/  BSYNC B0 ;  /* 0x0000000000007941 */ /* 0x000fea0003800000 */
.L_x_126:
[----:B------:R-:W-:Y:S02]  /*7170*/  ISETP.NE.AND P0, PT, R89, RZ, PT ;  /* 0x000000ff5900720c */ /* 0x000fe40003f05270 */
[----:B------:R-:W-:Y:S11]  /*7180*/  IADD3 R88, PT, PT, R88, 0x1, RZ ;  /* 0x0000000158587810 */ /* 0x000ff60007ffe0ff */
[----:B------:R4:W1:Y:S04]  /*7190*/  @P0 LDS.128 R56, [R6] ;  /* 0x0000000006380984 */ /* 0x0008680000000c00 */
[----:B------:R4:W1:Y:S04]  /*71a0*/  @P0 LDS.128 R52, [R5+0x10] ;  /* 0x0000100005340984 */ /* 0x0008680000000c00 */
[----:B------:R4:W1:Y:S04]  /*71b0*/  @P0 LDS.128 R48, [R4+0x20] ;  /* 0x0000200004300984 */ /* 0x0008680000000c00 */
[----:B------:R4:W1:Y:S02]  /*71c0*/  @P0 LDS.128 R44, [R2+0x30] ;  /* 0x00003000022c0984 */ /* 0x0008640000000c00 */
.L_x_125:
[----:B------:R-:W-:Y:S05]  /*71d0*/  BSYNC B1 ;  /* 0x0000000000017941 */ /* 0x000fea0003800000 */
.L_x_124:
[----:B-1----:R-:W-:Y:S05]  /*71e0*/  VIADD R3, R34, 0x10 ;  /* 0x0000001022037836 */ /* 0x002fea0000000000 */
[----:B------:R-:W-:Y:S04]  /*71f0*/  SHF.R.U32.HI R3, RZ, 0x15, R3 ;  /* 0x00000015ff037819 */ /* 0x000fe80000011603 */
[----:B------:R-:W-:Y:S11]  /*7200*/  LOP3.LUT P0, RZ, R3, 0x3, R72, 0x48, !PT ;  /* 0x0000000303ff7812 */ /* 0x000ff60007804848 */
[----:B------:R-:W-:Y:S02]  /*7210*/  @!UPT UIADD3 URZ, UPT, UPT, URZ, URZ, URZ ;  /* 0x000000fffffff290 */ /* 0x000fe4000fffe0ff */
[----:B------:R-:W-:Y:S05]  /*7220*/  @!P0 BRA `(.L_x_129) ;  /* 0x0000000000408947 */ /* 0x000fea0003800000 */
[----:B------:R-:W1:Y:S01]  /*7230*/  LDCU.64 UR8, c[0x4][0x70] ;  /* 0x01000e00ff0877ac */ /* 0x000e620008000a00 */
[----:B------:R-:W-:Y:S01]  /*7240*/  MOV R3, 0x0 ;  /* 0x0000000000037802 */ /* 0x000fe20000000f00 */
[----:B------:R-:W-:Y:S02]  /*7250*/  HFMA2 R12, -RZ, RZ, 0, 5.9604644775390625e-08 ;  /* 0x00000001ff0c7431 */ /* 0x000fe400000001ff */
[----:B------:R-:W-:Y:S02]  /*7260*/  IMAD.MOV.U32 R8, RZ, RZ, 0x192 ;  /* 0x00000192ff087424 */ /* 0x000fe400078e00ff */
[----:B------:R-:W-:Y:S01]  /*7270*/  IMAD.MOV.U32 R13, RZ, RZ, RZ ;  /* 0x000000ffff0d7224 */ /* 0x000fe200078e00ff */
[----:B------:R-:W5:Y:S01]  /*7280*/  LDCU.64 UR6, c[0x4][0x78] ;  /* 0x01000f00ff0677ac */ /* 0x000f620008000a00 */
[----:B----4-:R-:W4:Y:S01]  /*7290*/  LDC.64 R2, c[0x4][R3] ;  /* 0x0100000003027b82 */ /* 0x010f220000000a00 */
[----:B------:R-:W2:Y:S01]  /*72a0*/  LDCU.64 UR4, c[0x4][0x10] ;  /* 0x01000200ff0477ac */ /* 0x000ea20008000a00 */
[----:B-1----:R-:W-:Y:S01]  /*72b0*/  MOV R5, UR9 ;  /* 0x0000000900057c02 */ /* 0x002fe20008000f00 */
[----:B------:R-:W-:Y:S01]  /*72c0*/  IMAD.U32 R4, RZ, RZ, UR8 ;  /* 0x00000008ff047e24 */ /* 0x000fe2000f8e00ff */
[----:B-----5:R-:W-:Y:S01]  /*72d0*/  MOV R7, UR7 ;  /* 0x0000000700077c02 */ /* 0x020fe20008000f00 */
[----:B------:R-:W-:Y:S01]  /*72e0*/  IMAD.U32 R6, RZ, RZ, UR6 ;  /* 0x00000006ff067e24 */ /* 0x000fe2000f8e00ff */
[----:B--2---:R-:W-:Y:S01]  /*72f0*/  MOV R11, UR5 ;  /* 0x00000005000b7c02 */ /* 0x004fe20008000f00 */
[----:B------:R-:W-:Y:S02]  /*7300*/  IMAD.U32 R10, RZ, RZ, UR4 ;  /* 0x00000004ff0a7e24 */ /* 0x000fe4000f8e00ff */
[----:B------:R-:W-:Y:S07]  /*7310*/  LEPC R20, `(.L_x_129) ;  /* 0x000000001014794e */ /* 0x000fee0000000000 */
[----:B---34-:R-:W-:Y:S05]  /*7320*/  CALL.ABS.NOINC R2 ;  /* 0x0000000002007343 */ /* 0x018fea0003c00000 */
.L_x_129:
[----:B------:R-:W-:Y:S01]  /*7330*/  LOP3.LUT R20, R56, 0xffffe000, RZ, 0xc0, !PT ;  /* 0xffffe00038147812 */ /* 0x000fe200078ec0ff */
[----:B------:R-:W-:Y:S05]  /*7340*/  WARPSYNC.ALL ;  /* 0x0000000000007948 */ /* 0x000fea0003800000 */
[----:B------:R-:W-:Y:S01]  /*7350*/  R2UR UR4, R34 ;  /* 0x00000000220472ca */ /* 0x000fe200000e0000 */
[----:B------:R-:W-:Y:S01]  /*7360*/  IMAD.U32 R91, RZ, RZ, UR51 ;  /* 0x00000033ff5b7e24 */ /* 0x000fe2000f8e00ff */
[----:B------:R-:W-:Y:S01]  /*7370*/  LOP3.LUT R21, R57, 0xffffe000, RZ, 0xc0, !PT ;  /* 0xffffe00039157812 */ /* 0x000fe200078ec0ff */
[----:B------:R-:W-:Y:S01]  /*7380*/  IMAD.U32 R90, RZ, RZ, UR37 ;  /* 0x00000025ff5a7e24 */ /* 0x000fe2000f8e00ff */
[----:B------:R-:W-:Y:S01]  /*7390*/  LOP3.LUT R40, R59, 0xffffe000, RZ, 0xc0, !PT ;  /* 0xffffe0003b287812 */ /* 0x000fe200078ec0ff */
[----:B------:R-:W-:Y:S01]  /*73a0*/  BSSY.RECONVERGENT B0, `(.L_x_130) ;  /* 0x000005b000007945 */ /* 0x000fe20003800200 */
[----:B------:R-:W-:Y:S02]  /*73b0*/  LOP3.LUT R41, R52, 0xffffe000, RZ, 0xc0, !PT ;  /* 0xffffe00034297812 */ /* 0x000fe400078ec0ff */
[----:B------:R-:W-:Y:S02]  /*73c0*/  LOP3.LUT R42, R53, 0xffffe000, RZ, 0xc0, !PT ;  /* 0xffffe000352a7812 */ /* 0x000fe400078ec0ff */
[----:B------:R-:W-:Y:S02]  /*73d0*/  ISETP.NE.AND P6, PT, R86, RZ, PT ;  /* 0x000000ff5600720c */ /* 0x000fe40003fc5270 */
[----:B------:R-:W-:Y:S01]  /*73e0*/  ISETP.NE.AND P0, PT, R81, RZ, PT ;  /* 0x000000ff5100720c */ /* 0x000fe20003f05270 */
[----:B----4-:R-:W2:Y:S10]  /*73f0*/  LDTM.x16 R4, tmem[UR4+0x10] ;  /* 0x00001004000479ee */ /* 0x010eb40008240000 */
[----:B------:R-:W-:Y:S02]  /*7400*/  @P6 LEA R91, R91, UR48, 0x3 ;  /* 0x000000305b5b6c11 */ /* 0x000fe4000f8e18ff */
[----:B------:R-:W-:Y:S03]  /*7410*/  @P6 SHF.L.U32 R92, RZ, 0x1f, RZ ;  /* 0x0000001fff5c6819 */ /* 0x000fe600000006ff */
[----:B------:R-:W-:Y:S05]  /*7420*/  @P6 VIADD R91, R91, 0x70 ;  /* 0x000000705b5b6836 */ /* 0x000fea0000000000 */
[----:B------:R-:W-:Y:S02]  /*7430*/  @P6 PRMT R90, R90, 0x654, R91 ;  /* 0x000006545a5a6816 */ /* 0x000fe4000000005b */
[----:B------:R-:W-:Y:S01]  /*7440*/  LEA R91, R88, UR48, 0x3 ;  /* 0x00000030585b7c11 */ /* 0x000fe2000f8e18ff */
[C---:B--2---:R-:W-:Y:S01]  /*7450*/  FMUL R0, R32.reuse, R4 ;  /* 0x0000000420007220 */ /* 0x044fe20000400000 */
[C---:B------:R-:W-:Y:S01]  /*7460*/  FMUL R2, R32.reuse, R5 ;  /* 0x0000000520027220 */ /* 0x040fe20000400000 */
[C---:B------:R-:W-:Y:S01]  /*7470*/  FMUL R3, R32.reuse, R6 ;  /* 0x0000000620037220 */ /* 0x040fe20000400000 */
[----:B------:R-:W-:Y:S01]  /*7480*/  FMUL R7, R32, R7 ;  /* 0x0000000720077220 */ /* 0x000fe20000400000 */
[C---:B------:R-:W-:Y:S01]  /*7490*/  FFMA R36, R35.reuse, R20, R0 ;  /* 0x0000001423247223 */ /* 0x040fe20000000000 */
[----:B------:R-:W-:Y:S01]  /*74a0*/  LOP3.LUT R20, R58, 0xffffe000, RZ, 0xc0, !PT ;  /* 0xffffe0003a147812 */ /* 0x000fe200078ec0ff */
[C---:B------:R-:W-:Y:S01]  /*74b0*/  FFMA R37, R35.reuse, R21, R2 ;  /* 0x0000001523257223 */ /* 0x040fe20000000002 */
[----:B------:R-:W-:Y:S01]  /*74c0*/  LOP3.LUT R21, R48, 0xffffe000, RZ, 0xc0, !PT ;  /* 0xffffe00030157812 */ /* 0x000fe200078ec0ff */
[----:B------:R-:W-:Y:S01]  /*74d0*/  FMUL R4, R32, R8 ;  /* 0x0000000820047220 */ /* 0x000fe20000400000 */
[----:B------:R-:W-:Y:S01]  /*74e0*/  F2FP.TF32.F32.PACK_B R36, R36 ;  /* 0x00000024ff24723e */ /* 0x000fe200024050ff */
[C---:B------:R-:W-:Y:S01]  /*74f0*/  FFMA R38, R35.reuse, R20, R3 ;  /* 0x0000001423267223 */ /* 0x040fe20000000003 */
[----:B------:R-:W-:Y:S01]  /*7500*/  LOP3.LUT R20, R54, 0xffffe000, RZ, 0xc0, !PT ;  /* 0xffffe00036147812 */ /* 0x000fe200078ec0ff */
[----:B------:R-:W-:Y:S01]  /*7510*/  FFMA R39, R35, R40, R7 ;  /* 0x0000002823277223 */ /* 0x000fe20000000007 */
[----:B------:R-:W-:Y:S01]  /*7520*/  LOP3.LUT R40, R55, 0xffffe000, RZ, 0xc0, !PT ;  /* 0xffffe00037287812 */ /* 0x000fe200078ec0ff */
[C---:B------:R-:W-:Y:S01]  /*7530*/  FMUL R5, R32.reuse, R9 ;  /* 0x0000000920057220 */ /* 0x040fe20000400000 */
[C---:B------:R-:W-:Y:S01]  /*7540*/  FMUL R6, R32.reuse, R10 ;  /* 0x0000000a20067220 */ /* 0x040fe20000400000 */
[C---:B------:R-:W-:Y:S01]  /*7550*/  FMUL R11, R32.reuse, R11 ;  /* 0x0000000b200b7220 */ /* 0x040fe20000400000 */
[----:B------:R-:W-:Y:S01]  /*7560*/  F2FP.TF32.F32.PACK_B R37, R37 ;  /* 0x00000025ff25723e */ /* 0x000fe200024050ff */
[C---:B------:R-:W-:Y:S01]  /*7570*/  FFMA R4, R35.reuse, R41, R4 ;  /* 0x0000002923047223 */ /* 0x040fe20000000004 */
[----:B------:R-:W-:Y:S01]  /*7580*/  F2FP.TF32.F32.PACK_B R38, R38 ;  /* 0x00000026ff26723e */ /* 0x000fe200024050ff */
[C---:B------:R-:W-:Y:S01]  /*7590*/  FFMA R5, R35.reuse, R42, R5 ;  /* 0x0000002a23057223 */ /* 0x040fe20000000005 */
[----:B------:R-:W-:Y:S01]  /*75a0*/  F2FP.TF32.F32.PACK_B R39, R39 ;  /* 0x00000027ff27723e */ /* 0x000fe200024050ff */
[C---:B------:R-:W-:Y:S01]  /*75b0*/  FFMA R6, R35.reuse, R20, R6 ;  /* 0x0000001423067223 */ /* 0x040fe20000000006 */
[----:B------:R-:W-:Y:S01]  /*75c0*/  FFMA R7, R35, R40, R11 ;  /* 0x0000002823077223 */ /* 0x000fe2000000000b */
        /* <DEDUP_REMOVED lines=47> */
[----:B------:R-:W-:Y:S02]  /*78c0*/  UIADD3 UR8, UP0, UPT, UR52, 0x680, URZ ;  /* 0x0000068034087890 */ /* 0x000fe4000ff1e0ff */
[----:B------:R-:W-:Y:S02]  /*78d0*/  UIADD3 UR5, UPT, UPT, UR41, 0x10, URZ ;  /* 0x0000001029057890 */ /* 0x000fe4000fffe0ff */
[----:B------:R-:W-:Y:S02]  /*78e0*/  UIADD3 UR4, UPT, UPT, UR48, 0x2200, URZ ;  /* 0x0000220030047890 */ /* 0x000fe4000fffe0ff */
[----:B------:R-:W-:Y:S01]  /*78f0*/  UIADD3.X UR9, UPT, UPT, URZ, UR53, URZ, UP0, !UPT ;  /* 0x00000035ff097290 */ /* 0x000fe200087fe4ff */
[----:B------:R-:W-:Y:S01]  /*7900*/  UMOV UR6, UR42 ;  /* 0x0000002a00067c82 */ /* 0x000fe20008000000 */
[----:B------:R-:W-:Y:S07]  /*7910*/  UMOV UR7, UR36 ;  /* 0x0000002400077c82 */ /* 0x000fee0008000000 */
[----:B------:R2:W-:Y:S01]  /*7920*/  UTMASTG.3D [UR4], [UR8] ;  /* 0x00000004080073b5 */ /* 0x0005e20008010000 */
[----:B------:R0:W-:Y:S01]  /*7930*/  UTMACMDFLUSH ;  /* 0x00000000000079b7 */ /* 0x0001e20000000000 */
[----:B--2---:R-:W-:Y:S04]  /*7940*/  DEPBAR.LE SB0, 0x1 ;  /* 0x000080400000791a */ /* 0x004fe80000000000 */
.L_x_131:
[----:B------:R-:W-:Y:S05]  /*7950*/  BSYNC.RECONVERGENT B0 ;  /* 0x0000000000007941 */ /* 0x000fea0003800200 */
.L_x_130:
[----:B------:R-:W-:Y:S01]  /*7960*/  BAR.SYNC.DEFER_BLOCKING 0x1, 0x80 ;  /* 0x0042000000007b1d */ /* 0x000fe20000010000 */
[----:B------:R-:W-:Y:S04]  /*7970*/  UIADD3 UR40, UPT, UPT, UR51, 0x1, URZ ;  /* 0x0000000133287890 */ /* 0x000fe8000fffe0ff */
[----:B------:R-:W-:Y:S04]  /*7980*/  UISETP.NE.AND UP0, UPT, UR40, 0x4, UPT ;  /* 0x000000042800788c */ /* 0x000fe8000bf05270 */
[----:B------:R-:W-:Y:S01]  /*7990*/  USEL UR40, UR40, URZ, UP0 ;  /* 0x000000ff28287287 */ /* 0x000fe20008000000 */
[----:B------:R2:W-:Y:S01]  /*79a0*/  @P6 SYNCS.ARRIVE.TRANS64.RED.A1T0 RZ, [R90+URZ], RZ ;  /* 0x000000ff5aff69a7 */ /* 0x0005e200081004ff */
[----:B------:R-:W-:Y:S01]  /*79b0*/  BSSY B1, `(.L_x_132) ;  /* 0x0000017000017945 */ /* 0x000fe20003800000 */
[----:B------:R-:W4:Y:S02]  /*79c0*/  @P6 SYNCS.PHASECHK.TRANS64.TRYWAIT P0, [R91+URZ+0x50], R92 ;  /* 0x0000505c5b0065a7 */ /* 0x000f2400080011ff */
[----:B----4-:R-:W-:Y:S01]  /*79d0*/  @P6 SEL R43, RZ, 0x1, !P0 ;  /* 0x00000001ff2b6807 */ /* 0x010fe20004000000 */
[----:B--2---:R-:W-:Y:S06]  /*79e0*/  @!P6 BRA `(.L_x_133) ;  /* 0x00000000004ce947 */ /* 0x004fec0003800000 */
        /* <DEDUP_REMOVED lines=9> */
[----:B------:R-:W-:Y:S04]  /*7a80*/  SHF.L.U32 R6, RZ, 0x1f, RZ ;  /* 0x0000001fff067819 */ /* 0x000fe800000006ff */
[----:B------:R-:W1:Y:S02]  /*7a90*/  SYNCS.PHASECHK.TRANS64.TRYWAIT P0, [R91+URZ+0x50], R6 ;  /* 0x000050065b0075a7 */ /* 0x000e6400080011ff */
[----:B-1----:R-:W-:Y:S05]  /*7aa0*/  @!P0 BRA `(.L_x_136) ;  /* 0x0000004800548947 */ /* 0x002fea0003800000 */
.L_x_135:
[----:B------:R-:W-:Y:S05]  /*7ab0*/  BSYNC B0 ;  /* 0x0000000000007941 */ /* 0x000fea0003800000 */
.L_x_134:
[----:B------:R-:W-:Y:S02]  /*7ac0*/  ISETP.NE.AND P0, PT, R89, RZ, PT ;  /* 0x000000ff5900720c */ /* 0x000fe40003f05270 */
[----:B------:R-:W-:Y:S11]  /*7ad0*/  IADD3 R88, PT, PT, R88, 0x1, RZ ;  /* 0x0000000158587810 */ /* 0x000ff60007ffe0ff */
[----:B------:R2:W4:Y:S04]  /*7ae0*/  @P0 LDS.128 R56, [R4] ;  /* 0x0000000004380984 */ /* 0x0005280000000c00 */
[----:B------:R2:W1:Y:S04]  /*7af0*/  @P0 LDS.128 R52, [R3+0x10] ;  /* 0x0000100003340984 */ /* 0x0004680000000c00 */
[----:B------:R2:W1:Y:S04]  /*7b00*/  @P0 LDS.128 R48, [R2+0x20] ;  /* 0x0000200002300984 */ /* 0x0004680000000c00 */
[----:B------:R2:W1:Y:S02]  /*7b10*/  @P0 LDS.128 R44, [R0+0x30] ;  /* 0x00003000002c0984 */ /* 0x0004640000000c00 */
.L_x_133:
[----:B------:R-:W-:Y:S05]  /*7b20*/  BSYNC B1 ;  /* 0x0000000000017941 */ /* 0x000fea0003800000 */
.L_x_132:
[----:B--2---:R-:W-:Y:S05]  /*7b30*/  VIADD R3, R34, 0x20 ;  /* 0x0000002022037836 */ /* 0x004fea0000000000 */
[----:B------:R-:W-:Y:S04]  /*7b40*/  SHF.R.U32.HI R3, RZ, 0x15, R3 ;  /* 0x00000015ff037819 */ /* 0x000fe80000011603 */
[----:B------:R-:W-:Y:S11]  /*7b50*/  LOP3.LUT P0, RZ, R3, 0x3, R72, 0x48, !PT ;  /* 0x0000000303ff7812 */ /* 0x000ff60007804848 */
[----:B------:R-:W-:Y:S02]  /*7b60*/  @!UPT UIADD3 URZ, UPT, UPT, URZ, URZ, URZ ;  /* 0x000000fffffff290 */ /* 0x000fe4000fffe0ff */
[----:B------:R-:W-:Y:S05]  /*7b70*/  @!P0 BRA `(.L_x_137) ;  /* 0x0000000000408947 */ /* 0x000fea0003800000 */
[----:B------:R-:W2:Y:S01]  /*7b80*/  LDCU.64 UR8, c[0x4][0x70] ;  /* 0x01000e00ff0877ac */ /* 0x000ea20008000a00 */
[----:B------:R-:W-:Y:S01]  /*7b90*/  MOV R3, 0x0 ;  /* 0x0000000000037802 */ /* 0x000fe20000000f00 */
[----:B-1----:R-:W-:Y:S02]  /*7ba0*/  HFMA2 R12, -RZ, RZ, 0, 5.9604644775390625e-08 ;  /* 0x00000001ff0c7431 */ /* 0x002fe400000001ff */
[----:B------:R-:W-:Y:S02]  /*7bb0*/  IMAD.MOV.U32 R8, RZ, RZ, 0x192 ;  /* 0x00000192ff087424 */ /* 0x000fe400078e00ff */
[----:B------:R-:W-:Y:S01]  /*7bc0*/  IMAD.MOV.U32 R13, RZ, RZ, RZ ;  /* 0x000000ffff0d7224 */ /* 0x000fe200078e00ff */
[----:B------:R-:W1:Y:S01]  /*7bd0*/  LDCU.64 UR6, c[0x4][0x78] ;  /* 0x01000f00ff0677ac */ /* 0x000e620008000a00 */
[----:B------:R-:W3:Y:S01]  /*7be0*/  LDC.64 R2, c[0x4][R3] ;  /* 0x0100000003027b82 */ /* 0x000ee20000000a00 */
[----:B------:R-:W5:Y:S01]  /*7bf0*/  LDCU.64 UR4, c[0x4][0x10] ;  /* 0x01000200ff0477ac */ /* 0x000f620008000a00 */
[----:B--2---:R-:W-:Y:S01]  /*7c00*/  MOV R5, UR9 ;  /* 0x0000000900057c02 */ /* 0x004fe20008000f00 */
[----:B------:R-:W-:Y:S01]  /*7c10*/  IMAD.U32 R4, RZ, RZ, UR8 ;  /* 0x00000008ff047e24 */ /* 0x000fe2000f8e00ff */
[----:B-1----:R-:W-:Y:S01]  /*7c20*/  MOV R7, UR7 ;  /* 0x0000000700077c02 */ /* 0x002fe20008000f00 */
[----:B------:R-:W-:Y:S01]  /*7c30*/  IMAD.U32 R6, RZ, RZ, UR6 ;  /* 0x00000006ff067e24 */ /* 0x000fe2000f8e00ff */
[----:B-----5:R-:W-:Y:S01]  /*7c40*/  MOV R11, UR5 ;  /* 0x00000005000b7c02 */ /* 0x020fe20008000f00 */
[----:B------:R-:W-:Y:S02]  /*7c50*/  IMAD.U32 R10, RZ, RZ, UR4 ;  /* 0x00000004ff0a7e24 */ /* 0x000fe4000f8e00ff */
[----:B------:R-:W-:Y:S07]  /*7c60*/  LEPC R20, `(.L_x_137) ;  /* 0x000000001014794e */ /* 0x000fee0000000000 */
[----:B---34-:R-:W-:Y:S05]  /*7c70*/  CALL.ABS.NOINC R2 ;  /* 0x0000000002007343 */ /* 0x018fea0003c00000 */
.L_x_137:
[----:B----4-:R-:W-:Y:S01]  /*7c80*/  LOP3.LUT R20, R56, 0xffffe000, RZ, 0xc0, !PT ;  /* 0xffffe00038147812 */ /* 0x010fe200078ec0ff */
[----:B------:R-:W-:Y:S05]  /*7c90*/  WARPSYNC.ALL ;  /* 0x0000000000007948 */ /* 0x000fea0003800000 */
[----:B------:R-:W-:Y:S01]  /*7ca0*/  R2UR UR4, R34 ;  /* 0x00000000220472ca */ /* 0x000fe200000e0000 */
[----:B-1----:R-:W-:Y:S01]  /*7cb0*/  IMAD.U32 R91, RZ, RZ, UR40 ;  /* 0x00000028ff5b7e24 */ /* 0x002fe2000f8e00ff */
        /* <DEDUP_REMOVED lines=8> */
[----:B------:R-:W1:Y:S10]  /*7d40*/  LDTM.x16 R4, tmem[UR4+0x20] ;  /* 0x00002004000479ee */ /* 0x000e740008240000 */
[----:B------:R-:W-:Y:S02]  /*7d50*/  @P6 LEA R91, R91, UR48, 0x3 ;  /* 0x000000305b5b6c11 */ /* 0x000fe4000f8e18ff */
[----:B------:R-:W-:Y:S03]  /*7d60*/  @P6 SHF.L.U32 R92, RZ, 0x1f, RZ ;  /* 0x0000001fff5c6819 */ /* 0x000fe600000006ff */
[----:B------:R-:W-:Y:S05]  /*7d70*/  @P6 VIADD R91, R91, 0x70 ;  /* 0x000000705b5b6836 */ /* 0x000fea0000000000 */
[----:B------:R-:W-:Y:S02]  /*7d80*/  @P6 PRMT R90, R90, 0x654, R91 ;  /* 0x000006545a5a6816 */ /* 0x000fe4000000005b */
[----:B------:R-:W-:Y:S01]  /*7d90*/  LEA R91, R88, UR48, 0x3 ;  /* 0x00000030585b7c11 */ /* 0x000fe2000f8e18ff */
[C---:B-1----:R-:W-:Y:S01]  /*7da0*/  FMUL R0, R32.reuse, R4 ;  /* 0x0000000420007220 */ /* 0x042fe20000400000 */
        /* <DEDUP_REMOVED lines=79> */
.L_x_139:
[----:B------:R-:W-:Y:S05]  /*82a0*/  BSYNC.RECONVERGENT B0 ;  /* 0x0000000000007941 */ /* 0x000fea0003800200 */
.L_x_138:
[----:B------:R-:W-:Y:S01]  /*82b0*/  BAR.SYNC.DEFER_BLOCKING 0x1, 0x80 ;  /* 0x0042000000007b1d */ /* 0x000fe20000010000 */
[----:B------:R-:W-:Y:S04]  /*82c0*/  UIADD3 UR43, UPT, UPT, UR40, 0x1, URZ ;  /* 0x00000001282b7890 */ /* 0x000fe8000fffe0ff */
[----:B------:R-:W-:Y:S04]  /*82d0*/  UISETP.NE.AND UP0, UPT, UR43, 0x4, UPT ;  /* 0x000000042b00788c */ /* 0x000fe8000bf05270 */
[----:B------:R-:W-:Y:S01]  /*82e0*/  USEL UR43, UR43, URZ, UP0 ;  /* 0x000000ff2b2b7287 */ /* 0x000fe20008000000 */
[----:B------:R2:W-:Y:S01]  /*82f0*/  @P6 SYNCS.ARRIVE.TRANS64.RED.A1T0 RZ, [R90+URZ], RZ ;  /* 0x000000ff5aff69a7 */ /* 0x0005e200081004ff */
[----:B------:R-:W-:Y:S01]  /*8300*/  BSSY B1, `(.L_x_140) ;  /* 0x000001c000017945 */ /* 0x000fe20003800000 */
[----:B------:R-:W4:Y:S01]  /*8310*/  @P6 SYNCS.PHASECHK.TRANS64.TRYWAIT P0, [R91+URZ+0x50], R92 ;  /* 0x0000505c5b0065a7 */ /* 0x000f2200080011ff */
[----:B--2---:R-:W-:Y:S01]  /*8320*/  HFMA2 R90, -RZ, RZ, 0, 0 ;  /* 0x00000000ff5a7431 */ /* 0x004fe200000001ff */
[----:B----4-:R-:W-:Y:S01]  /*8330*/  @P6 SEL R43, RZ, 0x1, !P0 ;  /* 0x00000001ff2b6807 */ /* 0x010fe20004000000 */
[----:B------:R-:W-:Y:S06]  /*8340*/  @!P6 BRA `(.L_x_141) ;  /* 0x00000000005ce947 */ /* 0x000fec0003800000 */
        /* <DEDUP_REMOVED lines=12> */
.L_x_143:
[----:B------:R-:W-:Y:S05]  /*8410*/  BSYNC B0 ;  /* 0x0000000000007941 */ /* 0x000fea0003800000 */
.L_x_142:
[----:B------:R-:W-:Y:S01]  /*8420*/  ISETP.NE.AND P0, PT, R89, RZ, PT ;  /* 0x000000ff5900720c */ /* 0x000fe20003f05270 */
[----:B------:R-:W-:Y:S11]  /*8430*/  VIADD R88, R88, 0x1 ;  /* 0x0000000158587836 */ /* 0x000ff60000000000 */
[----:B------:R-:W-:Y:S01]  /*8440*/  @!UPT UIADD3 URZ, UPT, UPT, URZ, URZ, URZ ;  /* 0x000000fffffff290 */ /* 0x000fe2000fffe0ff */
[----:B------:R2:W4:Y:S04]  /*8450*/  @P0 LDS.128 R56, [R4] ;  /* 0x0000000004380984 */ /* 0x0005280000000c00 */
[----:B------:R2:W1:Y:S04]  /*8460*/  @P0 LDS.128 R52, [R3+0x10] ;  /* 0x0000100003340984 */ /* 0x0004680000000c00 */
[----:B------:R2:W1:Y:S04]  /*8470*/  @P0 LDS.128 R48, [R2+0x20] ;  /* 0x0000200002300984 */ /* 0x0004680000000c00 */
[----:B------:R2:W1:Y:S01]  /*8480*/  @P0 LDS.128 R44, [R0+0x30] ;  /* 0x00003000002c0984 */ /* 0x0004620000000c00 */
[C---:B------:R-:W-:Y:S04]  /*8490*/  ISETP.NE.AND P0, PT, R88.reuse, 0x4, PT ;  /* 0x000000045800780c */ /* 0x040fe80003f05270 */
[----:B------:R-:W-:Y:S02]  /*84a0*/  SEL R88, R88, RZ, P0 ;  /* 0x000000ff58587207 */ /* 0x000fe40000000000 */
[----:B------:R-:W-:Y:S02]  /*84b0*/  SEL R90, RZ, 0x1, P0 ;  /* 0x00000001ff5a7807 */ /* 0x000fe40000000000 */
.L_x_141:
[----:B------:R-:W-:Y:S05]  /*84c0*/  BSYNC B1 ;  /* 0x0000000000017941 */ /* 0x000fea0003800000 */
.L_x_140:
        /* <DEDUP_REMOVED lines=21> */
.L_x_145:
[----:B----4-:R-:W-:Y:S01]  /*8620*/  LOP3.LUT R20, R56, 0xffffe000, RZ, 0xc0, !PT ;  /* 0xffffe00038147812 */ /* 0x010fe200078ec0ff */
[----:B------:R-:W-:Y:S05]  /*8630*/  WARPSYNC.ALL ;  /* 0x0000000000007948 */ /* 0x000fea0003800000 */
[----:B------:R-:W-:Y:S01]  /*8640*/  R2UR UR4, R34 ;  /* 0x00000000220472ca */ /* 0x000fe200000e0000 */
[----:B------:R-:W-:Y:S01]  /*8650*/  IMAD.U32 R92, RZ, RZ, UR43 ;  /* 0x0000002bff5c7e24 */ /* 0x000fe2000f8e00ff */
[----:B------:R-:W-:Y:S01]  /*8660*/  LOP3.LUT R21, R57, 0xffffe000, RZ, 0xc0, !PT ;  /* 0xffffe00039157812 */ /* 0x000fe200078ec0ff */
[----:B-1----:R-:W-:Y:S01]  /*8670*/  IMAD.U32 R91, RZ, RZ, UR37 ;  /* 0x00000025ff5b7e24 */ /* 0x002fe2000f8e00ff */
        /* <DEDUP_REMOVED lines=8> */
[----:B------:R-:W-:Y:S03]  /*8700*/  @P6 SHF.L.U32 R93, R90, 0x1f, RZ ;  /* 0x0000001f5a5d6819 */ /* 0x000fe600000006ff */
        /* <DEDUP_REMOVED lines=83> */
.L_x_147:
[----:B------:R-:W-:Y:S05]  /*8c40*/  BSYNC.RECONVERGENT B0 ;  /* 0x0000000000007941 */ /* 0x000fea0003800200 */
.L_x_146:
        /* <DEDUP_REMOVED lines=18> */
[----:B------:R-:W-:Y:S04]  /*8d70*/  SHF.L.U32 R5, R90, 0x1f, RZ ;  /* 0x0000001f5a057819 */ /* 0x000fe800000006ff */
[----:B------:R-:W1:Y:S02]  /*8d80*/  SYNCS.PHASECHK.TRANS64.TRYWAIT P0, [R92+URZ+0x50], R5 ;  /* 0x000050055c0075a7 */ /* 0x000e6400080011ff */
[----:B-1----:R-:W-:Y:S05]  /*8d90*/  @!P0 BRA `(.L_x_152) ;  /* 0x0000003400c08947 */ /* 0x002fea0003800000 */
.L_x_151:
[----:B------:R-:W-:Y:S05]  /*8da0*/  BSYNC B0 ;  /* 0x0000000000007941 */ /* 0x000fea0003800000 */
.L_x_150:
[----:B------:R-:W-:Y:S01]  /*8db0*/  ISETP.NE.AND P0, PT, R89, RZ, PT ;  /* 0x000000ff5900720c */ /* 0x000fe20003f05270 */
[----:B------:R-:W-:Y:S11]  /*8dc0*/  VIADD R88, R88, 0x1 ;  /* 0x0000000158587836 */ /* 0x000ff60000000000 */
[----:B------:R-:W-:Y:S01]  /*8dd0*/  @!UPT UIADD3 URZ, UPT, UPT, URZ, URZ, URZ ;  /* 0x000000fffffff290 */ /* 0x000fe2000fffe0ff */
[----:B------:R2:W4:Y:S04]  /*8de0*/  @P0 LDS.128 R56, [R4] ;  /* 0x0000000004380984 */ /* 0x0005280000000c00 */
[----:B------:R2:W2:Y:S04]  /*8df0*/  @P0 LDS.128 R52, [R3+0x10] ;  /* 0x0000100003340984 */ /* 0x0004a80000000c00 */
[----:B------:R2:W2:Y:S04]  /*8e00*/  @P0 LDS.128 R48, [R2+0x20] ;  /* 0x0000200002300984 */ /* 0x0004a80000000c00 */
[----:B------:R2:W2:Y:S01]  /*8e10*/  @P0 LDS.128 R44, [R0+0x30] ;  /* 0x00003000002c0984 */ /* 0x0004a20000000c00 */
[C---:B------:R-:W-:Y:S04]  /*8e20*/  ISETP.NE.AND P0, PT, R88.reuse, 0x4, PT ;  /* 0x000000045800780c */ /* 0x040fe80003f05270 */
[----:B-1----:R-:W-:Y:S02]  /*8e30*/  SEL R5, RZ, 0x1, P0 ;  /* 0x00000001ff057807 */ /* 0x002fe40000000000 */
[----:B------:R-:W-:Y:S02]  /*8e40*/  SEL R88, R88, RZ, P0 ;  /* 0x000000ff58587207 */ /* 0x000fe40000000000 */
[----:B------:R-:W-:Y:S02]  /*8e50*/  LOP3.LUT R90, R90, R5, RZ, 0x3c, !PT ;  /* 0x000000055a5a7212 */ /* 0x000fe400078e3cff */
.L_x_149:
[----:B------:R-:W-:Y:S05]  /*8e60*/  BSYNC B1 ;  /* 0x0000000000017941 */ /* 0x000fea0003800000 */
.L_x_148:
        /* <DEDUP_REMOVED lines=21> */
.L_x_153:
[----:B----4-:R-:W-:Y:S01]  /*8fc0*/  LOP3.LUT R20, R56, 0xffffe000, RZ, 0xc0, !PT ;  /* 0xffffe00038147812 */ /* 0x010fe200078ec0ff */
        /* <DEDUP_REMOVED lines=11> */
[----:B-1----:R-:W1:Y:S10]  /*9080*/  LDTM.x16 R4, tmem[UR4+0x40] ;  /* 0x00004004000479ee */ /* 0x002e740008240000 */
        /* <DEDUP_REMOVED lines=31> */
[----:B------:R1:W-:Y:S01]  /*9280*/  STS.128 [R79], R36 ;  /* 0x000000244f007388 */ /* 0x0003e20000000c00 */
        /* <DEDUP_REMOVED lines=45> */
[----:B------:R-:W-:Y:S02]  /*9560*/  UIADD3 UR8, UP0, UPT, UR52, 0x680, URZ ;  /* 0x0000068034087890 */ /* 0x000fe4000ff1e0ff */
[----:B------:R-:W-:Y:S02]  /*9570*/  UIADD3 UR5, UPT, UPT, UR41, 0x40, URZ ;  /* 0x0000004029057890 */ /* 0x000fe4000fffe0ff */
[----:B------:R-:W-:Y:S01]  /*9580*/  MOV R73, UR10 ;  /* 0x0000000a00497c02 */ /* 0x000fe20008000f00 */
[----:B------:R-:W-:Y:S01]  /*9590*/  UIADD3.X UR9, UPT, UPT, URZ, UR53, URZ, UP0, !UPT ;  /* 0x00000035ff097290 */ /* 0x000fe200087fe4ff */
[----:B------:R-:W-:Y:S02]  /*95a0*/  UMOV UR6, UR42 ;  /* 0x0000002a00067c82 */ /* 0x000fe40008000000 */
[----:B------:R-:W-:Y:S01]  /*95b0*/  R2UR UR4, R73 ;  /* 0x00000000490472ca */ /* 0x000fe200000e0000 */
[----:B------:R-:W-:Y:S11]  /*95c0*/  UMOV UR7, UR36 ;  /* 0x0000002400077c82 */ /* 0x000ff60008000000 */
[----:B------:R-:W-:Y:S01]  /*95d0*/  @!UPT UIADD3 URZ, UPT, UPT, URZ, URZ, URZ ;  /* 0x000000fffffff290 */ /* 0x000fe2000fffe0ff */
[----:B------:R2:W-:Y:S01]  /*95e0*/  UTMASTG.3D [UR4], [UR8] ;  /* 0x00000004080073b5 */ /* 0x0005e20008010000 */
[----:B------:R0:W-:Y:S01]  /*95f0*/  UTMACMDFLUSH ;  /* 0x00000000000079b7 */ /* 0x0001e20000000000 */
[----:B--2---:R-:W-:Y:S04]  /*9600*/  DEPBAR.LE SB0, 0x1 ;  /* 0x000080400000791a */ /* 0x004fe80000000000 */
.L_x_155:
[----:B------:R-:W-:Y:S05]  /*9610*/  BSYNC.RECONVERGENT B0 ;  /* 0x0000000000007941 */ /* 0x000fea0003800200 */
.L_x_154:
        /* <DEDUP_REMOVED lines=21> */
.L_x_159:
[----:B------:R-:W-:Y:S05]  /*9770*/  BSYNC B0 ;  /* 0x0000000000007941 */ /* 0x000fea0003800000 */
.L_x_158:
        /* <DEDUP_REMOVED lines=11> */
.L_x_157:
[----:B------:R-:W-:Y:S05]  /*9830*/  BSYNC B1 ;  /* 0x0000000000017941 */ /* 0x000fea0003800000 */
.L_x_156:
        /* <DEDUP_REMOVED lines=21> */
.L_x_161:
        /* <DEDUP_REMOVED lines=98> */
.L_x_163:
[----:B------:R-:W-:Y:S05]  /*9fb0*/  BSYNC.RECONVERGENT B0 ;  /* 0x0000000000007941 */ /* 0x000fea0003800200 */
.L_x_162:
        /* <DEDUP_REMOVED lines=21> */
.L_x_167:
[----:B------:R-:W-:Y:S05]  /*a110*/  BSYNC B0 ;  /* 0x0000000000007941 */ /* 0x000fea0003800000 */
.L_x_166:
        /* <DEDUP_REMOVED lines=11> */
.L_x_165:
[----:B------:R-:W-:Y:S05]  /*a1d0*/  BSYNC B1 ;  /* 0x0000000000017941 */ /* 0x000fea0003800000 */
.L_x_164:
        /* <DEDUP_REMOVED lines=21> */
.L_x_169:
        /* <DEDUP_REMOVED lines=98> */
.L_x_171:
[----:B------:R-:W-:Y:S05]  /*a950*/  BSYNC.RECONVERGENT B0 ;  /* 0x0000000000007941 */ /* 0x000fea0003800200 */
.L_x_170:
        /* <DEDUP_REMOVED lines=13> */
[C---:B------:R-:W-:Y:S01]  /*aa30*/  @P1 IMAD R3, R88.reuse, 0x2000, R79 ;  /* 0x0000200058031824 */ /* 0x040fe200078e024f */
[C---:B------:R-:W-:Y:S01]  /*aa40*/  @P1 LEA R0, R88.reuse, R77, 0xd ;  /* 0x0000004d58001211 */ /* 0x040fe200078e68ff */
[C---:B------:R-:W-:Y:S02]  /*aa50*/  @P1 IMAD R2, R88.reuse, 0x2000, R78 ;  /* 0x0000200058021824 */ /* 0x040fe400078e024e */
[----:B------:R-:W-:Y:S01]  /*aa60*/  @P1 IMAD R88, R88, 0x2000, R85 ;  /* 0x0000200058581824 */ /* 0x000fe200078e0255 */
[----:B------:R-:W-:Y:S06]  /*aa70*/  @P0 BRA `(.L_x_175) ;  /* 0x00000000000c0947 */ /* 0x000fec0003800000 */
[----:B-1----:R-:W-:Y:S04]  /*aa80*/  SHF.L.U32 R5, R90, 0x1f, RZ ;  /* 0x0000001f5a057819 */ /* 0x002fe800000006ff */
[----:B------:R-:W1:Y:S02]  /*aa90*/  SYNCS.PHASECHK.TRANS64.TRYWAIT P0, [R92+URZ+0x50], R5 ;  /* 0x000050055c0075a7 */ /* 0x000e6400080011ff */
[----:B-1----:R-:W-:Y:S05]  /*aaa0*/  @!P0 BRA `(.L_x_176) ;  /* 0x0000001800b88947 */ /* 0x002fea0003800000 */
.L_x_175:
[----:B------:R-:W-:Y:S05]  /*aab0*/  BSYNC B0 ;  /* 0x0000000000007941 */ /* 0x000fea0003800000 */
.L_x_174:
[----:B------:R-:W-:Y:S11]  /*aac0*/  ISETP.NE.AND P0, PT, R89, RZ, PT ;  /* 0x000000ff5900720c */ /* 0x000ff60003f05270 */
[----:B------:R-:W-:Y:S02]  /*aad0*/  @!UPT UIADD3 URZ, UPT, UPT, URZ, URZ, URZ ;  /* 0x000000fffffff290 */ /* 0x000fe4000fffe0ff */
[----:B------:R2:W4:Y:S04]  /*aae0*/  @P0 LDS.128 R56, [R3] ;  /* 0x0000000003380984 */ /* 0x0005280000000c00 */
[----:B------:R2:W1:Y:S04]  /*aaf0*/  @P0 LDS.128 R52, [R2+0x10] ;  /* 0x0000100002340984 */ /* 0x0004680000000c00 */
[----:B------:R2:W1:Y:S04]  /*ab00*/  @P0 LDS.128 R48, [R0+0x20] ;  /* 0x0000200000300984 */ /* 0x0004680000000c00 */
[----:B------:R2:W1:Y:S02]  /*ab10*/  @P0 LDS.128 R44, [R88+0x30] ;  /* 0x00003000582c0984 */ /* 0x0004640000000c00 */
.L_x_173:
[----:B------:R-:W-:Y:S05]  /*ab20*/  BSYNC B1 ;  /* 0x0000000000017941 */ /* 0x000fea0003800000 */
.L_x_172:
        /* <DEDUP_REMOVED lines=21> */
.L_x_177:
[----:B------:R-:W-:Y:S01]  /*ac80*/  ISETP.NE.AND P0, PT, R81, RZ, PT ;  /* 0x000000ff5100720c */ /* 0x000fe20003f05270 */
[----:B------:R-:W-:Y:S05]  /*ac90*/  WARPSYNC.ALL ;  /* 0x0000000000007948 */ /* 0x000fea0003800000 */
[----:B------:R-:W-:Y:S01]  /*aca0*/  R2UR UR4, R34 ;  /* 0x00000000220472ca */ /* 0x000fe200000e0000 */
[----:B------:R-:W-:Y:S01]  /*acb0*/  VIADD R87, R87, 0xe0 ;  /* 0x000000e057577836 */ /* 0x000fe20000000000 */
[----:B----4-:R-:W-:Y:S01]  /*acc0*/  LOP3.LUT R0, R56, 0xffffe000, RZ, 0xc0, !PT ;  /* 0xffffe00038007812 */ /* 0x010fe200078ec0ff */
[----:B------:R-:W-:Y:S01]  /*acd0*/  BSSY.RECONVERGENT B0, `(.L_x_178) ;  /* 0x0000059000007945 */ /* 0x000fe20003800200 */
[----:B------:R-:W-:Y:S02]  /*ace0*/  LOP3.LUT R2, R57, 0xffffe000, RZ, 0xc0, !PT ;  /* 0xffffe00039027812 */ /* 0x000fe400078ec0ff */
[----:B------:R-:W-:Y:S02]  /*acf0*/  LOP3.LUT R3, R58, 0xffffe000, RZ, 0xc0, !PT ;  /* 0xffffe0003a037812 */ /* 0x000fe400078ec0ff */
[----:B------:R-:W-:Y:S02]  /*ad00*/  LOP3.LUT R20, R59, 0xffffe000, RZ, 0xc0, !PT ;  /* 0xffffe0003b147812 */ /* 0x000fe400078ec0ff */
[----:B-1----:R-:W-:Y:S02]  /*ad10*/  LOP3.LUT R21, R52, 0xffffe000, RZ, 0xc0, !PT ;  /* 0xffffe00034157812 */ /* 0x002fe400078ec0ff */
[----:B------:R-:W-:Y:S01]  /*ad20*/  LOP3.LUT R36, R53, 0xffffe000, RZ, 0xc0, !PT ;  /* 0xffffe00035247812 */ /* 0x000fe200078ec0ff */
[----:B------:R-:W1:Y:S01]  /*ad30*/  LDTM.x16 R4, tmem[UR4+0x70] ;  /* 0x00007004000479ee */ /* 0x000e620008240000 */
[----:B------:R-:W-:Y:S01]  /*ad40*/  LOP3.LUT R37, R54, 0xffffe000, RZ, 0xc0, !PT ;  /* 0xffffe00036257812 */ /* 0x000fe200078ec0ff */
[----:B------:R-:W-:Y:S01]  /*ad50*/  NOP ;  /* 0x0000000000007918 */ /* 0x000fe20000000000 */
[----:B------:R-:W-:Y:S02]  /*ad60*/  LOP3.LUT R38, R55, 0xffffe000, RZ, 0xc0, !PT ;  /* 0xffffe00037267812 */ /* 0x000fe400078ec0ff */
[----:B------:R-:W-:Y:S02]  /*ad70*/  LOP3.LUT R87, R87, 0xfefffff8, RZ, 0xc0, !PT ;  /* 0xfefffff857577812 */ /* 0x000fe400078ec0ff */
[----:B------:R-:W-:Y:S02]  /*ad80*/  LOP3.LUT R39, R48, 0xffffe000, RZ, 0xc0, !PT ;  /* 0xffffe00030277812 */ /* 0x000fe400078ec0ff */
[----:B------:R-:W-:Y:S01]  /*ad90*/  LOP3.LUT R40, R49, 0xffffe000, RZ, 0xc0, !PT ;  /* 0xffffe00031287812 */ /* 0x000fe200078ec0ff */
[----:B-1----:R1:W-:Y:S01]  /*ada0*/  SYNCS.ARRIVE.TRANS64.RED.A1T0 RZ, [R87+URZ], RZ ;  /* 0x000000ff57ff79a7 */ /* 0x0023e200081004ff */
[----:B------:R-:W-:Y:S02]  /*adb0*/  LOP3.LUT R41, R50, 0xffffe000, RZ, 0xc0, !PT ;  /* 0xffffe00032297812 */ /* 0x000fe400078ec0ff */
[----:B------:R-:W-:Y:S02]  /*adc0*/  LOP3.LUT R42, R51, 0xffffe000, RZ, 0xc0, !PT ;  /* 0xffffe000332a7812 */ /* 0x000fe400078ec0ff */
[----:B------:R-:W-:Y:S02]  /*add0*/  LOP3.LUT R43, R44, 0xffffe000, RZ, 0xc0, !PT ;  /* 0xffffe0002c2b7812 */ /* 0x000fe400078ec0ff */
[----:B------:R-:W-:Y:S02]  /*ade0*/  LOP3.LUT R44, R45, 0xffffe000, RZ, 0xc0, !PT ;  /* 0xffffe0002d2c7812 */ /* 0x000fe400078ec0ff */
[----:B------:R-:W-:Y:S02]  /*adf0*/  LOP3.LUT R45, R46, 0xffffe000, RZ, 0xc0, !PT ;  /* 0xffffe0002e2d7812 */ /* 0x000fe400078ec0ff */
[----:B------:R-:W-:Y:S01]  /*ae00*/  LOP3.LUT R46, R47, 0xffffe000, RZ, 0xc0, !PT ;  /* 0xffffe0002f2e7812 */ /* 0x000fe200078ec0ff */
[C---:B------:R-:W-:Y:S01]  /*ae10*/  FMUL R4, R32.reuse, R4 ;  /* 0x0000000420047220 */ /* 0x040fe20000400000 */
[C---:B------:R-:W-:Y:S01]  /*ae20*/  FMUL R5, R32.reuse, R5 ;  /* 0x0000000520057220 */ /* 0x040fe20000400000 */
[C---:B------:R-:W-:Y:S01]  /*ae30*/  FMUL R6, R32.reuse, R6 ;  /* 0x0000000620067220 */ /* 0x040fe20000400000 */
[C---:B------:R-:W-:Y:S01]  /*ae40*/  FMUL R7, R32.reuse, R7 ;  /* 0x0000000720077220 */ /* 0x040fe20000400000 */
[C---:B------:R-:W-:Y:S01]  /*ae50*/  FFMA R4, R35.reuse, R0, R4 ;  /* 0x0000000023047223 */ /* 0x040fe20000000004 */
[C---:B------:R-:W-:Y:S01]  /*ae60*/  FFMA R5, R35.reuse, R2, R5 ;  /* 0x0000000223057223 */ /* 0x040fe20000000005 */
[C---:B------:R-:W-:Y:S01]  /*ae70*/  FFMA R6, R35.reuse, R3, R6 ;  /* 0x0000000323067223 */ /* 0x040fe20000000006 */
[C---:B------:R-:W-:Y:S01]  /*ae80*/  FFMA R7, R35.reuse, R20, R7 ;  /* 0x0000001423077223 */ /* 0x040fe20000000007 */
[C---:B------:R-:W-:Y:S01]  /*ae90*/  FMUL R8, R32.reuse, R8 ;  /* 0x0000000820087220 */ /* 0x040fe20000400000 */
        /* <DEDUP_REMOVED lines=9> */
[----:B------:R-:W-:Y:S01]  /*af30*/  F2FP.TF32.F32.PACK_B R7, R7 ;  /* 0x00000007ff07723e */ /* 0x000fe200024050ff */
[C---:B------:R-:W-:Y:S01]  /*af40*/  FFMA R11, R35.reuse, R38, R11 ;  /* 0x00000026230b7223 */ /* 0x040fe2000000000b */
[C---:B------:R-:W-:Y:S01]  /*af50*/  FMUL R12, R32.reuse, R12 ;  /* 0x0000000c200c7220 */ /* 0x040fe20000400000 */
[----:B------:R-:W-:Y:S01]  /*af60*/  F2FP.TF32.F32.PACK_B R8, R8 ;  /* 0x00000008ff08723e */ /* 0x000fe200024050ff */
[C---:B------:R-:W-:Y:S01]  /*af70*/  FMUL R13, R32.reuse, R13 ;  /* 0x0000000d200d7220 */ /* 0x040fe20000400000 */
[----:B------:R1:W-:Y:S01]  /*af80*/  STS.128 [R79+0x6000], R4 ;  /* 0x006000044f007388 */ /* 0x0003e20000000c00 */
        /* <DEDUP_REMOVED lines=8> */
[C---:B------:R-:W-:Y:S01]  /*b010*/  FFMA R15, R35.reuse, R42, R15 ;  /* 0x0000002a230f7223 */ /* 0x040fe2000000000f */
[C---:B------:R-:W-:Y:S01]  /*b020*/  FMUL R16, R32.reuse, R16 ;  /* 0x0000001020107220 */ /* 0x040fe20000400000 */
[----:B------:R-:W-:Y:S01]  /*b030*/  F2FP.TF32.F32.PACK_B R12, R12 ;  /* 0x0000000cff0c723e */ /* 0x000fe200024050ff */
[----:B------:R1:W-:Y:S01]  /*b040*/  STS.128 [R78+0x6010], R8 ;  /* 0x006010084e007388 */ /* 0x0003e20000000c00 */
[C---:B------:R-:W-:Y:S01]  /*b050*/  FMUL R17, R32.reuse, R17 ;  /* 0x0000001120117220 */ /* 0x040fe20000400000 */
[C---:B------:R-:W-:Y:S01]  /*b060*/  FMUL R18, R32.reuse, R18 ;  /* 0x0000001220127220 */ /* 0x040fe20000400000 */
[----:B------:R-:W-:Y:S01]  /*b070*/  FMUL R19, R32, R19 ;  /* 0x0000001320137220 */ /* 0x000fe20000400000 */
[----:B------:R-:W-:Y:S01]  /*b080*/  F2FP.TF32.F32.PACK_B R13, R13 ;  /* 0x0000000dff0d723e */ /* 0x000fe200024050ff */
[C---:B------:R-:W-:Y:S01]  /*b090*/  FFMA R16, R35.reuse, R43, R16 ;  /* 0x0000002b23107223 */ /* 0x040fe20000000010 */
[----:B------:R-:W-:Y:S01]  /*b0a0*/  F2FP.TF32.F32.PACK_B R14, R14 ;  /* 0x0000000eff0e723e */ /* 0x000fe200024050ff */
[C---:B------:R-:W-:Y:S01]  /*b0b0*/  FFMA R17, R35.reuse, R44, R17 ;  /* 0x0000002c23117223 */ /* 0x040fe20000000011 */
[----:B------:R-:W-:Y:S01]  /*b0c0*/  F2FP.TF32.F32.PACK_B R15, R15 ;  /* 0x0000000fff0f723e */ /* 0x000fe200024050ff */
[C---:B------:R-:W-:Y:S01]  /*b0d0*/  FFMA R18, R35.reuse, R45, R18 ;  /* 0x0000002d23127223 */ /* 0x040fe20000000012 */
[----:B------:R-:W-:Y:S01]  /*b0e0*/  FFMA R19, R35, R46, R19 ;  /* 0x0000002e23137223 */ /* 0x000fe20000000013 */
[----:B------:R-:W-:Y:S02]  /*b0f0*/  F2FP.TF32.F32.PACK_B R16, R16 ;  /* 0x00000010ff10723e */ /* 0x000fe400024050ff */
[----:B------:R1:W-:Y:S01]  /*b100*/  STS.128 [R77+0x6020], R12 ;  /* 0x0060200c4d007388 */ /* 0x0003e20000000c00 */
[----:B------:R-:W-:Y:S02]  /*b110*/  F2FP.TF32.F32.PACK_B R17, R17 ;  /* 0x00000011ff11723e */ /* 0x000fe400024050ff */
        /* <DEDUP_REMOVED lines=20> */
.L_x_179:
[----:B------:R-:W-:Y:S05]  /*b260*/  BSYNC.RECONVERGENT B0 ;  /* 0x0000000000007941 */ /* 0x000fea0003800200 */
.L_x_178:
[----:B------:R-:W-:Y:S01]  /*b270*/  BAR.SYNC.DEFER_BLOCKING 0x1, 0x80 ;  /* 0x0042000000007b1d */ /* 0x000fe20000010000 */
[----:B------:R-:W-:Y:S01]  /*b280*/  UISETP.NE.AND UP0, UPT, UR49, -0x8, UPT ;  /* 0xfffffff83100788c */ /* 0x000fe2000bf05270 */
[----:B------:R-:W-:Y:S08]  /*b290*/  IADD3 R0, PT, PT, R30, 0x1, RZ ;  /* 0x000000011e007810 */ /* 0x000ff00007ffe0ff */
[----:B------:R-:W-:Y:S05]  /*b2a0*/  BRA.U !UP0, `(.L_x_180) ;  /* 0x0000000108287547 */ /* 0x000fea000b800000 */
[----:B------:R-:W-:Y:S01]  /*b2b0*/  ISETP.NE.AND P0, PT, R86, RZ, PT ;  /* 0x000000ff5600720c */ /* 0x000fe20003f05270 */
[----:B------:R-:W-:Y:S01]  /*b2c0*/  IMAD.U32 R3, RZ, RZ, UR51 ;  /* 0x00000033ff037e24 */ /* 0x000fe2000f8e00ff */
[----:B------:R-:W-:Y:S01]  /*b2d0*/  UIADD3 UR51, UPT, UPT, UR51, 0x1, URZ ;  /* 0x0000000133337890 */ /* 0x000fe2000fffe0ff */
[----:B------:R-:W-:Y:S03]  /*b2e0*/  IMAD.U32 R2, RZ, RZ, UR37 ;  /* 0x00000025ff027e24 */ /* 0x000fe6000f8e00ff */
[----:B------:R-:W-:Y:S04]  /*b2f0*/  UISETP.NE.AND UP0, UPT, UR51, 0x4, UPT ;  /* 0x000000043300788c */ /* 0x000fe8000bf05270 */
[----:B------:R-:W-:Y:S03]  /*b300*/  USEL UR51, UR51, URZ, UP0 ;  /* 0x000000ff33337287 */ /* 0x000fe60008000000 */
[----:B------:R-:W-:Y:S05]  /*b310*/  @P0 LEA R3, R3, UR48, 0x3 ;  /* 0x0000003003030c11 */ /* 0x000fea000f8e18ff */
[----:B------:R-:W-:Y:S05]  /*b320*/  @P0 VIADD R3, R3, 0x70 ;  /* 0x0000007003030836 */ /* 0x000fea0000000000 */
[----:B------:R-:W-:Y:S04]  /*b330*/  @P0 PRMT R2, R2, 0x654, R3 ;  /* 0x0000065402020816 */ /* 0x000fe80000000003 */
[----:B------:R2:W-:Y:S03]  /*b340*/  @P0 SYNCS.ARRIVE.TRANS64.RED.A1T0 RZ, [R2+URZ], RZ ;  /* 0x000000ff02ff09a7 */ /* 0x0005e600081004ff */
.L_x_180:
[----:B------:R-:W-:Y:S01]  /*b350*/  ISETP.NE.AND P2, PT, R82, RZ, PT ;  /* 0x000000ff5200720c */ /* 0x000fe20003f45270 */
[----:B------:R-:W-:Y:S01]  /*b360*/  UIADD3 UR49, UPT, UPT, UR49, 0x8, URZ ;  /* 0x0000000831317890 */ /* 0x000fe2000fffe0ff */
[----:B------:R-:W-:Y:S01]  /*b370*/  ISETP.NE.AND P0, PT, R84, 0x2, PT ;  /* 0x000000025400780c */ /* 0x000fe20003f05270 */
[----:B------:R-:W-:Y:S01]  /*b380*/  IMAD.IADD R20, R29, 0x1, R66 ;  /* 0x000000011d147824 */ /* 0x000fe200078e0242 */
[----:B------:R-:W-:Y:S01]  /*b390*/  ISETP.NE.AND P1, PT, R0, 0x4, PT ;  /* 0x000000040000780c */ /* 0x000fe20003f25270 */
[----:B------:R-:W-:Y:S01]  /*b3a0*/  IMAD.IADD R21, R31, 0x1, R68 ;  /* 0x000000011f157824 */ /* 0x000fe200078e0244 */
[----:B--2---:R-:W-:Y:S02]  /*b3b0*/  SEL R2, RZ, 0x1, P0 ;  /* 0x00000001ff027807 */ /* 0x004fe40000000000 */
[----:B------:R-:W-:Y:S02]  /*b3c0*/  SEL R3, RZ, 0x1, P1 ;  /* 0x00000001ff037807 */ /* 0x000fe40000800000 */
[----:B------:R-:W-:Y:S02]  /*b3d0*/  LOP3.LUT R75, R75, R2, RZ, 0x3c, !PT ;  /* 0x000000024b4b7212 */ /* 0x000fe400078e3cff */
[----:B------:R-:W-:Y:S02]  /*b3e0*/  LOP3.LUT R76, R76, R3, RZ, 0x3c, !PT ;  /* 0x000000034c4c7212 */ /* 0x000fe400078e3cff */
[----:B------:R-:W-:Y:S02]  /*b3f0*/  @P2 R2UR UR36, R74 ;  /* 0x000000004a2422ca */ /* 0x000fe400000e0000 */
[----:B------:R-:W-:Y:S02]  /*b400*/  SEL R84, R84, RZ, P0 ;  /* 0x000000ff54547207 */ /* 0x000fe40000000000 */
[----:B------:R-:W-:Y:S01]  /*b410*/  SEL R30, R0, RZ, P1 ;  /* 0x000000ff001e7207 */ /* 0x000fe20000800000 */
[----:B------:R-:W-:Y:S10]  /*b420*/  @P2 BRA `(.L_x_181) ;  /* 0xffffffa400ac2947 */ /* 0x000ff4000383ffff */
[----:B------:R-:W-:-:S09]  /*b430*/  UISETP.NE.AND UP0, UPT, UR50, URZ, UPT ;  /* 0x000000ff3200728c */ /* 0x000fd2000bf05270 */
[----:B------:R-:W-:Y:S05]  /*b440*/  BRA.U !UP0, `(.L_x_182) ;  /* 0x0000000108487547 */ /* 0x000fea000b800000 */
[----:B------:R-:W2:Y:S02]  /*b450*/  LDCU.64 UR4, c[0x0][0x890] ;  /* 0x00011200ff0477ac */ /* 0x000ea40008000a00 */
[----:B--2---:R-:W-:-:S04]  /*b460*/  UISETP.NE.U32.AND UP0, UPT, UR4, URZ, UPT ;  /* 0x000000ff0400728c */ /* 0x004fc8000bf05070 */
[----:B------:R-:W-:-:S09]  /*b470*/  UISETP.NE.AND.EX UP0, UPT, UR5, URZ, UPT, UP0 ;  /* 0x000000ff0500728c */ /* 0x000fd2000bf05300 */
[----:B------:R-:W-:Y:S05]  /*b480*/  BRA.U UP0, `(.L_x_183) ;  /* 0x00000001000c7547 */ /* 0x000fea000b800000 */
[----:B------:R-:W-:-:S13]  /*b490*/  FSETP.NEU.AND P0, PT, R35, RZ, PT ;  /* 0x000000ff2300720b */ /* 0x000fda0003f0d000 */
[----:B------:R-:W-:Y:S05]  /*b4a0*/  @!P0 EXIT ;  /* 0x000000000000894d */ /* 0x000fea0003800000 */
[----:B------:R-:W-:Y:S05]  /*b4b0*/  BRA `(.L_x_182) ;  /* 0x00000000002c7947 */ /* 0x000fea0003800000 */
.L_x_183:
[----:B------:R-:W-:Y:S01]  /*b4c0*/  ISETP.NE.AND P0, PT, R83, RZ, PT ;  /* 0x000000ff5300720c */ /* 0x000fe20003f05270 */
[----:B------:R-:W-:-:S12]  /*b4d0*/  BSSY.RECONVERGENT B0, `(.L_x_182) ;  /* 0x0000009000007945 */ /* 0x000fd80003800200 */
[----:B------:R-:W-:Y:S05]  /*b4e0*/  @P0 BRA `(.L_x_184) ;  /* 0x0000000000140947 */ /* 0x000fea0003800000 */
[----:B------:R-:W2:Y:S02]  /*b4f0*/  LDCU.64 UR4, c[0x0][0x888] ;  /* 0x00011100ff0477ac */ /* 0x000ea40008000a00 */
[----:B--2---:R-:W-:-:S04]  /*b500*/  ISETP.NE.U32.AND P0, PT, RZ, UR4, PT ;  /* 0x00000004ff007c0c */ /* 0x004fc8000bf05070 */
[----:B------:R-:W-:-:S13]  /*b510*/  ISETP.NE.AND.EX P0, PT, RZ, UR5, PT, P0 ;  /* 0x00000005ff007c0c */ /* 0x000fda000bf05300 */
[----:B------:R-:W-:Y:S05]  /*b520*/  @!P0 EXIT ;  /* 0x000000000000894d */ /* 0x000fea0003800000 */
[----:B------:R-:W-:Y:S05]  /*b530*/  BRA `(.L_x_185) ;  /* 0x0000000000087947 */ /* 0x000fea0003800000 */
.L_x_184:
[----:B------:R-:W-:-:S13]  /*b540*/  FSETP.NEU.AND P0, PT, R35, RZ, PT ;  /* 0x000000ff2300720b */ /* 0x000fda0003f0d000 */
[----:B------:R-:W-:Y:S05]  /*b550*/  @!P0 EXIT ;  /* 0x000000000000894d */ /* 0x000fea0003800000 */
.L_x_185:
[----:B------:R-:W-:Y:S05]  /*b560*/  BSYNC.RECONVERGENT B0 ;  /* 0x0000000000007941 */ /* 0x000fea0003800200 */
.L_x_182:
[----:B------:R-:W-:Y:S01]  /*b570*/  ULEA UR4, UR51, UR48, 0x3 ;  /* 0x0000003033047291 */ /* 0x000fe2000f8e18ff */
[----:B------:R-:W-:-:S04]  /*b580*/  DEPBAR.LE SB0, 0x0 ;  /* 0x000080000000791a */ /* 0x000fc80000000000 */
[----:B------:R-:W-:-:S04]  /*b590*/  UIADD3 UR4, UPT, UPT, UR4, 0x70, URZ ;  /* 0x0000007004047890 */ /* 0x000fc8000fffe0ff */
[----:B------:R-:W-:-:S09]  /*b5a0*/  UPRMT UR4, UR37, 0x654, UR4 ;  /* 0x0000065425047896 */ /* 0x000fd20008000004 */
[----:B------:R-:W-:Y:S01]  /*b5b0*/  SYNCS.ARRIVE.TRANS64.RED.A1T0 RZ, [UR4], RZ ;  /* 0x000000ffffff79a7 */ /* 0x000fe20008100404 */
[----:B------:R-:W-:Y:S05]  /*b5c0*/  EXIT ;  /* 0x000000000000794d */ /* 0x000fea0003800000 */
.L_x_24:
[----:B--2---:R2:W4:Y:S02]  /*b5d0*/  SYNCS.PHASECHK.TRANS64.TRYWAIT P0, [R3+URZ+0x110], R2 ;  /* 0x00011002030075a7 */ /* 0x00452400080011ff */
[----:B----4-:R-:W-:Y:S05]  /*b5e0*/  @!P0 NANOSLEEP.SYNCS 0x989680 ;  /* 0x009896800000895d */ /* 0x010fea0003900000 */
[----:B------:R-:W4:Y:S02]  /*b5f0*/  @!P0 SYNCS.PHASECHK.TRANS64 P0, [R3+URZ+0x110], R2 ;  /* 0x00011002030085a7 */ /* 0x000f2400080010ff */
[----:B----4-:R-:W-:Y:S05]  /*b600*/  @!P0 BRA `(.L_x_24) ;  /* 0xfffffffc00f08947 */ /* 0x010fea000383ffff */
[----:B------:R-:W-:Y:S05]  /*b610*/  BRA `(.L_x_186) ;  /* 0xffffff6000887947 */ /* 0x000fea000383ffff */
.L_x_27:
[----:B-1----:R-:W-:-:S07]  /*b620*/  MOV R2, UR33 ;  /* 0x0000002100027c02 */ /* 0x002fce0008000f00 */
.L_x_187:
[----:B-1----:R1:W2:Y:S02]  /*b630*/  SYNCS.PHASECHK.TRANS64.TRYWAIT P0, [R2+URZ+0x28], R5 ;  /* 0x00002805020075a7 */ /* 0x0022a400080011ff */
[----:B--2---:R-:W-:Y:S05]  /*b640*/  @!P0 NANOSLEEP.SYNCS 0x989680 ;  /* 0x009896800000895d */ /* 0x004fea0003900000 */
[----:B------:R-:W2:Y:S02]  /*b650*/  @!P0 SYNCS.PHASECHK.TRANS64 P0, [R2+URZ+0x28], R5 ;  /* 0x00002805020085a7 */ /* 0x000ea400080010ff */
[----:B--2---:R-:W-:Y:S05]  /*b660*/  @!P0 BRA `(.L_x_187) ;  /* 0xfffffffc00f08947 */ /* 0x004fea000383ffff */
[----:B------:R-:W-:Y:S05]  /*b670*/  BRA `(.L_x_26) ;  /* 0xffffff6000f07947 */ /* 0x000fea000383ffff */
.L_x_34:
[----:B-1----:R-:W-:-:S07]  /*b680*/  MOV R2, UR17 ;  /* 0x0000001100027c02 */ /* 0x002fce0008000f00 */
.L_x_188:
[----:B-1----:R1:W2:Y:S02]  /*b690*/  SYNCS.PHASECHK.TRANS64.TRYWAIT P0, [R2+URZ+0x28], R5 ;  /* 0x00002805020075a7 */ /* 0x0022a400080011ff */
[----:B--2---:R-:W-:Y:S05]  /*b6a0*/  @!P0 NANOSLEEP.SYNCS 0x989680 ;  /* 0x009896800000895d */ /* 0x004fea0003900000 */
[----:B------:R-:W2:Y:S02]  /*b6b0*/  @!P0 SYNCS.PHASECHK.TRANS64 P0, [R2+URZ+0x28], R5 ;  /* 0x00002805020085a7 */ /* 0x000ea400080010ff */
[----:B--2---:R-:W-:Y:S05]  /*b6c0*/  @!P0 BRA `(.L_x_188) ;  /* 0xfffffffc00f08947 */ /* 0x004fea000383ffff */
[----:B------:R-:W-:Y:S05]  /*b6d0*/  BRA `(.L_x_33) ;  /* 0xffffff6400ac7947 */ /* 0x000fea000383ffff */
.L_x_39:
[----:B-1----:R1:W2:Y:S02]  /*b6e0*/  SYNCS.PHASECHK.TRANS64.TRYWAIT P0, [R2+URZ+0xa0], R3 ;  /* 0x0000a003020075a7 */ /* 0x0022a400080011ff */
[----:B--2---:R-:W-:Y:S05]  /*b6f0*/  @!P0 NANOSLEEP.SYNCS 0x989680 ;  /* 0x009896800000895d */ /* 0x004fea0003900000 */
[----:B------:R-:W2:Y:S02]  /*b700*/  @!P0 SYNCS.PHASECHK.TRANS64 P0, [R2+URZ+0xa0], R3 ;  /* 0x0000a003020085a7 */ /* 0x000ea400080010ff */
[----:B--2---:R-:W-:Y:S05]  /*b710*/  @!P0 BRA `(.L_x_39) ;  /* 0xfffffffc00f08947 */ /* 0x004fea000383ffff */
[----:B------:R-:W-:Y:S05]  /*b720*/  BRA `(.L_x_189) ;  /* 0xffffff6800507947 */ /* 0x000fea000383ffff */
.L_x_43:
[----:B---3--:R-:W-:-:S07]  /*b730*/  MOV R0, UR4 ;  /* 0x0000000400007c02 */ /* 0x008fce0008000f00 */
.L_x_190:
[----:B-1----:R1:W2:Y:S02]  /*b740*/  SYNCS.PHASECHK.TRANS64.TRYWAIT P0, [R0+URZ], R3 ;  /* 0x00000003000075a7 */ /* 0x0022a400080011ff */
[----:B--2---:R-:W-:Y:S05]  /*b750*/  @!P0 NANOSLEEP.SYNCS 0x989680 ;  /* 0x009896800000895d */ /* 0x004fea0003900000 */
[----:B------:R-:W2:Y:S02]  /*b760*/  @!P0 SYNCS.PHASECHK.TRANS64 P0, [R0+URZ], R3 ;  /* 0x00000003000085a7 */ /* 0x000ea400080010ff */
[----:B--2---:R-:W-:Y:S05]  /*b770*/  @!P0 BRA `(.L_x_190) ;  /* 0xfffffffc00f08947 */ /* 0x004fea000383ffff */
[----:B------:R-:W-:Y:S05]  /*b780*/  BRA `(.L_x_191) ;  /* 0xffffff6c00c07947 */ /* 0x000fea000383ffff */
.L_x_44:
[----:B---3--:R-:W-:-:S07]  /*b790*/  MOV R0, UR4 ;  /* 0x0000000400007c02 */ /* 0x008fce0008000f00 */
.L_x_192:
[----:B-1----:R1:W2:Y:S02]  /*b7a0*/  SYNCS.PHASECHK.TRANS64.TRYWAIT P0, [R0+URZ], R3 ;  /* 0x00000003000075a7 */ /* 0x0022a400080011ff */
[----:B--2---:R-:W-:Y:S05]  /*b7b0*/  @!P0 NANOSLEEP.SYNCS 0x989680 ;  /* 0x009896800000895d */ /* 0x004fea0003900000 */
[----:B------:R-:W2:Y:S02]  /*b7c0*/  @!P0 SYNCS.PHASECHK.TRANS64 P0, [R0+URZ], R3 ;  /* 0x00000003000085a7 */ /* 0x000ea400080010ff */
[----:B--2---:R-:W-:Y:S05]  /*b7d0*/  @!P0 BRA `(.L_x_192) ;  /* 0xfffffffc00f08947 */ /* 0x004fea000383ffff */
[----:B------:R-:W-:Y:S05]  /*b7e0*/  BRA `(.L_x_193) ;  /* 0xffffff6c00cc7947 */ /* 0x000fea000383ffff */
.L_x_45:
[----:B---3--:R-:W-:-:S07]  /*b7f0*/  MOV R0, UR4 ;  /* 0x0000000400007c02 */ /* 0x008fce0008000f00 */
.L_x_194:
[----:B-1----:R1:W2:Y:S02]  /*b800*/  SYNCS.PHASECHK.TRANS64.TRYWAIT P0, [R0+URZ], R3 ;  /* 0x00000003000075a7 */ /* 0x0022a400080011ff */
[----:B--2---:R-:W-:Y:S05]  /*b810*/  @!P0 NANOSLEEP.SYNCS 0x989680 ;  /* 0x009896800000895d */ /* 0x004fea0003900000 */
[----:B------:R-:W2:Y:S02]  /*b820*/  @!P0 SYNCS.PHASECHK.TRANS64 P0, [R0+URZ], R3 ;  /* 0x00000003000085a7 */ /* 0x000ea400080010ff */
[----:B--2---:R-:W-:Y:S05]  /*b830*/  @!P0 BRA `(.L_x_194) ;  /* 0xfffffffc00f08947 */ /* 0x004fea000383ffff */
[----:B------:R-:W-:Y:S05]  /*b840*/  BRA `(.L_x_195) ;  /* 0xffffff6c00d87947 */ /* 0x000fea000383ffff */
.L_x_46:
[----:B---3--:R-:W-:-:S07]  /*b850*/  MOV R0, UR4 ;  /* 0x0000000400007c02 */ /* 0x008fce0008000f00 */
.L_x_196:
[----:B-1----:R1:W2:Y:S02]  /*b860*/  SYNCS.PHASECHK.TRANS64.TRYWAIT P0, [R0+URZ], R3 ;  /* 0x00000003000075a7 */ /* 0x0022a400080011ff */
[----:B--2---:R-:W-:Y:S05]  /*b870*/  @!P0 NANOSLEEP.SYNCS 0x989680 ;  /* 0x009896800000895d */ /* 0x004fea0003900000 */
[----:B------:R-:W2:Y:S02]  /*b880*/  @!P0 SYNCS.PHASECHK.TRANS64 P0, [R0+URZ], R3 ;  /* 0x00000003000085a7 */ /* 0x000ea400080010ff */
[----:B--2---:R-:W-:Y:S05]  /*b890*/  @!P0 BRA `(.L_x_196) ;  /* 0xfffffffc00f08947 */ /* 0x004fea000383ffff */
[----:B------:R-:W-:Y:S05]  /*b8a0*/  BRA `(.L_x_197) ;  /* 0xffffff6c00e47947 */ /* 0x000fea000383ffff */
.L_x_49:
[----:B-1----:R1:W2:Y:S02]  /*b8b0*/  SYNCS.PHASECHK.TRANS64.TRYWAIT P0, [R0+URZ+0x100], R5 ;  /* 0x00010005000075a7 */ /* 0x0022a400080011ff */
[----:B--2---:R-:W-:Y:S05]  /*b8c0*/  @!P0 NANOSLEEP.SYNCS 0x989680 ;  /* 0x009896800000895d */ /* 0x004fea0003900000 */
[----:B------:R-:W2:Y:S02]  /*b8d0*/  @!P0 SYNCS.PHASECHK.TRANS64 P0, [R0+URZ+0x100], R5 ;  /* 0x00010005000085a7 */ /* 0x000ea400080010ff */
[----:B--2---:R-:W-:Y:S05]  /*b8e0*/  @!P0 BRA `(.L_x_49) ;  /* 0xfffffffc00f08947 */ /* 0x004fea000383ffff */
[----:B------:R-:W-:Y:S05]  /*b8f0*/  BRA `(.L_x_198) ;  /* 0xffffff7000447947 */ /* 0x000fea000383ffff */
.L_x_50:
[----:B------:R-:W-:-:S07]  /*b900*/  MOV R0, UR5 ;  /* 0x0000000500007c02 */ /* 0x000fce0008000f00 */
.L_x_199:
[----:B-1----:R1:W2:Y:S02]  /*b910*/  SYNCS.PHASECHK.TRANS64.TRYWAIT P0, [R0+URZ+0xb0], R7 ;  /* 0x0000b007000075a7 */ /* 0x0022a400080011ff */
[----:B--2---:R-:W-:Y:S05]  /*b920*/  @!P0 NANOSLEEP.SYNCS 0x989680 ;  /* 0x009896800000895d */ /* 0x004fea0003900000 */
[----:B------:R-:W2:Y:S02]  /*b930*/  @!P0 SYNCS.PHASECHK.TRANS64 P0, [R0+URZ+0xb0], R7 ;  /* 0x0000b007000085a7 */ /* 0x000ea400080010ff */
[----:B--2---:R-:W-:Y:S05]  /*b940*/  @!P0 BRA `(.L_x_199) ;  /* 0xfffffffc00f08947 */ /* 0x004fea000383ffff */
[----:B------:R-:W-:Y:S05]  /*b950*/  BRA `(.L_x_200) ;  /* 0xffffff7000547947 */ /* 0x000fea000383ffff */
.L_x_51:
[----:B-1----:R1:W2:Y:S02]  /*b960*/  SYNCS.PHASECHK.TRANS64.TRYWAIT P1, [R0+URZ+0xa0], R5 ;  /* 0x0000a005000075a7 */ /* 0x0022a400080211ff */
[----:B--2---:R-:W-:Y:S05]  /*b970*/  @!P1 NANOSLEEP.SYNCS 0x989680 ;  /* 0x009896800000995d */ /* 0x004fea0003900000 */
[----:B------:R-:W2:Y:S02]  /*b980*/  @!P1 SYNCS.PHASECHK.TRANS64 P1, [R0+URZ+0xa0], R5 ;  /* 0x0000a005000095a7 */ /* 0x000ea400080210ff */
[----:B--2---:R-:W-:Y:S05]  /*b990*/  @!P1 BRA `(.L_x_51) ;  /* 0xfffffffc00f09947 */ /* 0x004fea000383ffff */
[----:B------:R-:W-:Y:S05]  /*b9a0*/  BRA `(.L_x_201) ;  /* 0xffffff7000847947 */ /* 0x000fea000383ffff */
.L_x_54:
[----:B------:R-:W-:-:S07]  /*b9b0*/  MOV R0, UR5 ;  /* 0x0000000500007c02 */ /* 0x000fce0008000f00 */
.L_x_202:
[----:B-1----:R1:W2:Y:S02]  /*b9c0*/  SYNCS.PHASECHK.TRANS64.TRYWAIT P0, [R0+URZ+0xb0], R3 ;  /* 0x0000b003000075a7 */ /* 0x0022a400080011ff */
[----:B--2---:R-:W-:Y:S05]  /*b9d0*/  @!P0 NANOSLEEP.SYNCS 0x989680 ;  /* 0x009896800000895d */ /* 0x004fea0003900000 */
[----:B------:R-:W2:Y:S02]  /*b9e0*/  @!P0 SYNCS.PHASECHK.TRANS64 P0, [R0+URZ+0xb0], R3 ;  /* 0x0000b003000085a7 */ /* 0x000ea400080010ff */
[----:B--2---:R-:W-:Y:S05]  /*b9f0*/  @!P0 BRA `(.L_x_202) ;  /* 0xfffffffc00f08947 */ /* 0x004fea000383ffff */
[----:B------:R-:W-:Y:S05]  /*ba00*/  BRA `(.L_x_53) ;  /* 0xffffff7000d87947 */ /* 0x000fea000383ffff */
.L_x_63:
[----:B-1----:R-:W-:-:S04]  /*ba10*/  MOV R4, UR6 ;  /* 0x0000000600047c02 */ /* 0x002fc80008000f00 */
[----:B------:R1:W2:Y:S03]  /*ba20*/  SYNCS.PHASECHK.TRANS64.TRYWAIT P0, [R4+URZ+0x8], R5 ;  /* 0x00000805040075a7 */ /* 0x0002a600080011ff */
[----:B--2---:R-:W-:Y:S05]  /*ba30*/  @!P0 NANOSLEEP.SYNCS 0x989680 ;  /* 0x009896800000895d */ /* 0x004fea0003900000 */
[----:B------:R-:W2:Y:S02]  /*ba40*/  @!P0 SYNCS.PHASECHK.TRANS64 P0, [R4+URZ+0x8], R5 ;  /* 0x00000805040085a7 */ /* 0x000ea400080010ff */
[----:B--2---:R-:W-:Y:S05]  /*ba50*/  @!P0 BRA `(.L_x_63) ;  /* 0xfffffffc00ec8947 */ /* 0x004fea000383ffff */
[----:B------:R-:W-:Y:S05]  /*ba60*/  BRA `(.L_x_62) ;  /* 0xffffff74008c7947 */ /* 0x000fea000383ffff */
.L_x_65:
[----:B------:R-:W-:Y:S01]  /*ba70*/  BSSY B0, `(.L_x_203) ;  /* 0x0000006000007945 */ /* 0x000fe20003800000 */
[----:B------:R-:W-:-:S07]  /*ba80*/  MOV R15, 0xffffffff ;  /* 0xffffffff000f7802 */ /* 0x000fce0000000f00 */
[----:B-1---5:R-:W-:Y:S05]  /*ba90*/  WARPSYNC.COLLECTIVE R15, `(.L_x_204) ;  /* 0x000000000f0c7348 */ /* 0x022fea0003c00000 */
[----:B------:R-:W-:Y:S02]  /*baa0*/  ELECT P6, UR79, PT ;  /* 0x00000000004f782f */ /* 0x000fe400038c0000 */
[----:B------:R-:W-:Y:S01]  /*bab0*/  MOV R14, UR79 ;  /* 0x0000004f000e7c02 */ /* 0x000fe20008000f00 */
[----:B-1---5:R-:W-:Y:S10]  /*bac0*/  ENDCOLLECTIVE ;  /* 0x000000000000791b */ /* 0x022ff40003800000 */
.L_x_204:
[----:B------:R-:W-:Y:S05]  /*bad0*/  BSYNC B0 ;  /* 0x0000000000007941 */ /* 0x000fea0003800000 */
.L_x_203:
[----:B------:R-:W-:Y:S05]  /*bae0*/  BRA `(.L_x_205) ;  /* 0xffffff7400bc7947 */ /* 0x000fea000383ffff */
.L_x_67:
[----:B-1----:R-:W-:-:S04]  /*baf0*/  MOV R2, UR6 ;  /* 0x0000000600027c02 */ /* 0x002fc80008000f00 */
[----:B------:R1:W2:Y:S03]  /*bb00*/  SYNCS.PHASECHK.TRANS64.TRYWAIT P0, [R2+URZ+0x8], R3 ;  /* 0x00000803020075a7 */ /* 0x0002a600080011ff */
[----:B--2---:R-:W-:Y:S05]  /*bb10*/  @!P0 NANOSLEEP.SYNCS 0x989680 ;  /* 0x009896800000895d */ /* 0x004fea0003900000 */
[----:B------:R-:W2:Y:S02]  /*bb20*/  @!P0 SYNCS.PHASECHK.TRANS64 P0, [R2+URZ+0x8], R3 ;  /* 0x00000803020085a7 */ /* 0x000ea400080010ff */
[----:B--2---:R-:W-:Y:S05]  /*bb30*/  @!P0 BRA `(.L_x_67) ;  /* 0xfffffffc00ec8947 */ /* 0x004fea000383ffff */
[----:B------:R-:W-:Y:S05]  /*bb40*/  BRA `(.L_x_66) ;  /* 0xffffff7400c07947 */ /* 0x000fea000383ffff */
.L_x_68:
[----:B-1----:R1:W2:Y:S02]  /*bb50*/  SYNCS.PHASECHK.TRANS64.TRYWAIT P0, [R0+URZ+0xa0], R5 ;  /* 0x0000a005000075a7 */ /* 0x0022a400080011ff */
[----:B--2---:R-:W-:Y:S05]  /*bb60*/  @!P0 NANOSLEEP.SYNCS 0x989680 ;  /* 0x009896800000895d */ /* 0x004fea0003900000 */
[----:B------:R-:W2:Y:S02]  /*bb70*/  @!P0 SYNCS.PHASECHK.TRANS64 P0, [R0+URZ+0xa0], R5 ;  /* 0x0000a005000085a7 */ /* 0x000ea400080010ff */
[----:B--2---:R-:W-:Y:S05]  /*bb80*/  @!P0 BRA `(.L_x_68) ;  /* 0xfffffffc00f08947 */ /* 0x004fea000383ffff */
[----:B------:R-:W-:Y:S05]  /*bb90*/  BRA `(.L_x_206) ;  /* 0xffffff7800ac7947 */ /* 0x000fea000383ffff */
.L_x_70:
[----:B------:R-:W-:-:S07]  /*bba0*/  MOV R0, UR9 ;  /* 0x0000000900007c02 */ /* 0x000fce0008000f00 */
.L_x_207:
[----:B-1----:R1:W2:Y:S02]  /*bbb0*/  SYNCS.PHASECHK.TRANS64.TRYWAIT P0, [R0+URZ+0xe0], R5 ;  /* 0x0000e005000075a7 */ /* 0x0022a400080011ff */
[----:B--2---:R-:W-:Y:S05]  /*bbc0*/  @!P0 NANOSLEEP.SYNCS 0x989680 ;  /* 0x009896800000895d */ /* 0x004fea0003900000 */
[----:B------:R-:W2:Y:S02]  /*bbd0*/  @!P0 SYNCS.PHASECHK.TRANS64 P0, [R0+URZ+0xe0], R5 ;  /* 0x0000e005000085a7 */ /* 0x000ea400080010ff */
[----:B--2---:R-:W-:Y:S05]  /*bbe0*/  @!P0 BRA `(.L_x_207) ;  /* 0xfffffffc00f08947 */ /* 0x004fea000383ffff */
[----:B------:R-:W-:Y:S05]  /*bbf0*/  BRA `(.L_x_208) ;  /* 0xffffff7800f87947 */ /* 0x000fea000383ffff */
.L_x_73:
[----:B------:R-:W-:Y:S07]  /*bc00*/  MOV R0, UR8 ;  /* 0x0000000800007c02 */ /* 0x000fee0008000f00 */
.L_x_209:
[----:B-1----:R1:W2:Y:S02]  /*bc10*/  SYNCS.PHASECHK.TRANS64.TRYWAIT P0, [R0+URZ], R5 ;  /* 0x00000005000075a7 */ /* 0x0022a400080011ff */
[----:B--2---:R-:W-:Y:S05]  /*bc20*/  @!P0 NANOSLEEP.SYNCS 0x989680 ;  /* 0x009896800000895d */ /* 0x004fea0003900000 */
[----:B------:R-:W2:Y:S02]  /*bc30*/  @!P0 SYNCS.PHASECHK.TRANS64 P0, [R0+URZ], R5 ;  /* 0x00000005000085a7 */ /* 0x000ea400080010ff */
[----:B--2---:R-:W-:Y:S05]  /*bc40*/  @!P0 BRA `(.L_x_209) ;  /* 0xfffffffc00f08947 */ /* 0x004fea000383ffff */
[----:B------:R-:W-:Y:S05]  /*bc50*/  BRA `(.L_x_72) ;  /* 0xffffff7c000c7947 */ /* 0x000fea000383ffff */
.L_x_77:
[----:B-1----:R-:W-:-:S07]  /*bc60*/  MOV R0, UR8 ;  /* 0x0000000800007c02 */ /* 0x002fce0008000f00 */
.L_x_210:
[----:B-1----:R1:W2:Y:S02]  /*bc70*/  SYNCS.PHASECHK.TRANS64.TRYWAIT P0, [R0+URZ], R3 ;  /* 0x00000003000075a7 */ /* 0x0022a400080011ff */
[----:B--2---:R-:W-:Y:S05]  /*bc80*/  @!P0 NANOSLEEP.SYNCS 0x989680 ;  /* 0x009896800000895d */ /* 0x004fea0003900000 */
[----:B------:R-:W2:Y:S02]  /*bc90*/  @!P0 SYNCS.PHASECHK.TRANS64 P0, [R0+URZ], R3 ;  /* 0x00000003000085a7 */ /* 0x000ea400080010ff */
[----:B--2---:R-:W-:Y:S05]  /*bca0*/  @!P0 BRA `(.L_x_210) ;  /* 0xfffffffc00f08947 */ /* 0x004fea000383ffff */
[----:B------:R-:W-:Y:S05]  /*bcb0*/  BRA `(.L_x_211) ;  /* 0xffffff8000007947 */ /* 0x000fea000383ffff */
.L_x_78:
[----:B------:R-:W-:-:S07]  /*bcc0*/  MOV R0, UR8 ;  /* 0x0000000800007c02 */ /* 0x000fce0008000f00 */
.L_x_212:
[----:B-1----:R1:W2:Y:S02]  /*bcd0*/  SYNCS.PHASECHK.TRANS64.TRYWAIT P0, [R0+URZ], R3 ;  /* 0x00000003000075a7 */ /* 0x0022a400080011ff */
[----:B--2---:R-:W-:Y:S05]  /*bce0*/  @!P0 NANOSLEEP.SYNCS 0x989680 ;  /* 0x009896800000895d */ /* 0x004fea0003900000 */
[----:B------:R-:W2:Y:S02]  /*bcf0*/  @!P0 SYNCS.PHASECHK.TRANS64 P0, [R0+URZ], R3 ;  /* 0x00000003000085a7 */ /* 0x000ea400080010ff */
[----:B--2---:R-:W-:Y:S05]  /*bd00*/  @!P0 BRA `(.L_x_212) ;  /* 0xfffffffc00f08947 */ /* 0x004fea000383ffff */
[----:B------:R-:W-:Y:S05]  /*bd10*/  BRA `(.L_x_213) ;  /* 0xffffff80000c7947 */ /* 0x000fea000383ffff */
.L_x_79:
[----:B------:R-:W-:-:S07]  /*bd20*/  MOV R0, UR8 ;  /* 0x0000000800007c02 */ /* 0x000fce0008000f00 */
.L_x_214:
[----:B-1----:R1:W2:Y:S02]  /*bd30*/  SYNCS.PHASECHK.TRANS64.TRYWAIT P0, [R0+URZ], R3 ;  /* 0x00000003000075a7 */ /* 0x0022a400080011ff */
[----:B--2---:R-:W-:Y:S05]  /*bd40*/  @!P0 NANOSLEEP.SYNCS 0x989680 ;  /* 0x009896800000895d */ /* 0x004fea0003900000 */
[----:B------:R-:W2:Y:S02]  /*bd50*/  @!P0 SYNCS.PHASECHK.TRANS64 P0, [R0+URZ], R3 ;  /* 0x00000003000085a7 */ /* 0x000ea400080010ff */
[----:B--2---:R-:W-:Y:S05]  /*bd60*/  @!P0 BRA `(.L_x_214) ;  /* 0xfffffffc00f08947 */ /* 0x004fea000383ffff */
[----:B------:R-:W-:Y:S05]  /*bd70*/  BRA `(.L_x_215) ;  /* 0xffffff8000187947 */ /* 0x000fea000383ffff */
.L_x_82:
[----:B------:R-:W-:-:S07]  /*bd80*/  MOV R0, UR7 ;  /* 0x0000000700007c02 */ /* 0x000fce0008000f00 */
.L_x_216:
[----:B-1----:R1:W2:Y:S02]  /*bd90*/  SYNCS.PHASECHK.TRANS64.TRYWAIT P1, [R0+URZ+0x120], R3 ;  /* 0x00012003000075a7 */ /* 0x0022a400080211ff */
[----:B--2---:R-:W-:Y:S05]  /*bda0*/  @!P1 NANOSLEEP.SYNCS 0x989680 ;  /* 0x009896800000995d */ /* 0x004fea0003900000 */
[----:B------:R-:W2:Y:S02]  /*bdb0*/  @!P1 SYNCS.PHASECHK.TRANS64 P1, [R0+URZ+0x120], R3 ;  /* 0x00012003000095a7 */ /* 0x000ea400080210ff */
[----:B--2---:R-:W-:Y:S05]  /*bdc0*/  @!P1 BRA `(.L_x_216) ;  /* 0xfffffffc00f09947 */ /* 0x004fea000383ffff */
[----:B------:R-:W-:Y:S05]  /*bdd0*/  BRA `(.L_x_217) ;  /* 0xffffff8000647947 */ /* 0x000fea000383ffff */
.L_x_87:
[----:B--2---:R2:W4:Y:S02]  /*bde0*/  SYNCS.PHASECHK.TRANS64.TRYWAIT P0, [R0+URZ+0xa0], R3 ;  /* 0x0000a003000075a7 */ /* 0x00452400080011ff */
[----:B----4-:R-:W-:Y:S05]  /*bdf0*/  @!P0 NANOSLEEP.SYNCS 0x989680 ;  /* 0x009896800000895d */ /* 0x010fea0003900000 */
[----:B------:R-:W4:Y:S02]  /*be00*/  @!P0 SYNCS.PHASECHK.TRANS64 P0, [R0+URZ+0xa0], R3 ;  /* 0x0000a003000085a7 */ /* 0x000f2400080010ff */
[----:B----4-:R-:W-:Y:S05]  /*be10*/  @!P0 BRA `(.L_x_87) ;  /* 0xfffffffc00f08947 */ /* 0x010fea000383ffff */
[----:B------:R-:W-:Y:S05]  /*be20*/  BRA `(.L_x_218) ;  /* 0xffffff8400707947 */ /* 0x000fea000383ffff */
.L_x_90:
[----:B------:R-:W-:Y:S07]  /*be30*/  MOV R0, UR7 ;  /* 0x0000000700007c02 */ /* 0x000fee0008000f00 */
.L_x_219:
[----:B--2---:R2:W4:Y:S02]  /*be40*/  SYNCS.PHASECHK.TRANS64.TRYWAIT P0, [R0+URZ+0x98], R3 ;  /* 0x00009803000075a7 */ /* 0x00452400080011ff */
[----:B----4-:R-:W-:Y:S05]  /*be50*/  @!P0 NANOSLEEP.SYNCS 0x989680 ;  /* 0x009896800000895d */ /* 0x010fea0003900000 */
[----:B------:R-:W4:Y:S02]  /*be60*/  @!P0 SYNCS.PHASECHK.TRANS64 P0, [R0+URZ+0x98], R3 ;  /* 0x00009803000085a7 */ /* 0x000f2400080010ff */
[----:B----4-:R-:W-:Y:S05]  /*be70*/  @!P0 BRA `(.L_x_219) ;  /* 0xfffffffc00f08947 */ /* 0x010fea000383ffff */
[----:B------:R-:W-:Y:S05]  /*be80*/  BRA `(.L_x_89) ;  /* 0xffffff8800507947 */ /* 0x000fea000383ffff */
.L_x_93:
[----:B------:R-:W-:Y:S07]  /*be90*/  MOV R3, UR7 ;  /* 0x0000000700037c02 */ /* 0x000fee0008000f00 */
.L_x_220:
[----:B-1----:R1:W2:Y:S02]  /*bea0*/  SYNCS.PHASECHK.TRANS64.TRYWAIT P0, [R3+URZ+0x70], R12 ;  /* 0x0000700c030075a7 */ /* 0x0022a400080011ff */
[----:B--2---:R-:W-:Y:S05]  /*beb0*/  @!P0 NANOSLEEP.SYNCS 0x989680 ;  /* 0x009896800000895d */ /* 0x004fea0003900000 */
[----:B------:R-:W2:Y:S02]  /*bec0*/  @!P0 SYNCS.PHASECHK.TRANS64 P0, [R3+URZ+0x70], R12 ;  /* 0x0000700c030085a7 */ /* 0x000ea400080010ff */
[----:B--2---:R-:W-:Y:S05]  /*bed0*/  @!P0 BRA `(.L_x_220) ;  /* 0xfffffffc00f08947 */ /* 0x004fea000383ffff */
[----:B------:R-:W-:Y:S05]  /*bee0*/  BRA `(.L_x_221) ;  /* 0xffffff8800cc7947 */ /* 0x000fea000383ffff */
.L_x_94:
[----:B-1----:R-:W-:Y:S07]  /*bef0*/  MOV R3, UR7 ;  /* 0x0000000700037c02 */ /* 0x002fee0008000f00 */
.L_x_222:
[----:B-1----:R1:W2:Y:S02]  /*bf00*/  SYNCS.PHASECHK.TRANS64.TRYWAIT P0, [R3+URZ+0x78], R12 ;  /* 0x0000780c030075a7 */ /* 0x0022a400080011ff */
[----:B--2---:R-:W-:Y:S05]  /*bf10*/  @!P0 NANOSLEEP.SYNCS 0x989680 ;  /* 0x009896800000895d */ /* 0x004fea0003900000 */
[----:B------:R-:W2:Y:S02]  /*bf20*/  @!P0 SYNCS.PHASECHK.TRANS64 P0, [R3+URZ+0x78], R12 ;  /* 0x0000780c030085a7 */ /* 0x000ea400080010ff */
[----:B--2---:R-:W-:Y:S05]  /*bf30*/  @!P0 BRA `(.L_x_222) ;  /* 0xfffffffc00f08947 */ /* 0x004fea000383ffff */
[----:B------:R-:W-:Y:S05]  /*bf40*/  BRA `(.L_x_223) ;  /* 0xffffff8c000c7947 */ /* 0x000fea000383ffff */
.L_x_95:
[----:B-1----:R-:W-:Y:S07]  /*bf50*/  MOV R3, UR7 ;  /* 0x0000000700037c02 */ /* 0x002fee0008000f00 */
.L_x_224:
[----:B-1----:R1:W2:Y:S02]  /*bf60*/  SYNCS.PHASECHK.TRANS64.TRYWAIT P0, [R3+URZ+0x80], R12 ;  /* 0x0000800c030075a7 */ /* 0x0022a400080011ff */
[----:B--2---:R-:W-:Y:S05]  /*bf70*/  @!P0 NANOSLEEP.SYNCS 0x989680 ;  /* 0x009896800000895d */ /* 0x004fea0003900000 */
[----:B------:R-:W2:Y:S02]  /*bf80*/  @!P0 SYNCS.PHASECHK.TRANS64 P0, [R3+URZ+0x80], R12 ;  /* 0x0000800c030085a7 */ /* 0x000ea400080010ff */
[----:B--2---:R-:W-:Y:S05]  /*bf90*/  @!P0 BRA `(.L_x_224) ;  /* 0xfffffffc00f08947 */ /* 0x004fea000383ffff */
[----:B------:R-:W-:Y:S05]  /*bfa0*/  BRA `(.L_x_225) ;  /* 0xffffff8c00507947 */ /* 0x000fea000383ffff */
.L_x_96:
[----:B-1----:R-:W-:Y:S07]  /*bfb0*/  MOV R3, UR7 ;  /* 0x0000000700037c02 */ /* 0x002fee0008000f00 */
.L_x_226:
[----:B-1----:R1:W2:Y:S02]  /*bfc0*/  SYNCS.PHASECHK.TRANS64.TRYWAIT P0, [R3+URZ+0x88], R12 ;  /* 0x0000880c030075a7 */ /* 0x0022a400080011ff */
[----:B--2---:R-:W-:Y:S05]  /*bfd0*/  @!P0 NANOSLEEP.SYNCS 0x989680 ;  /* 0x009896800000895d */ /* 0x004fea0003900000 */
[----:B------:R-:W2:Y:S02]  /*bfe0*/  @!P0 SYNCS.PHASECHK.TRANS64 P0, [R3+URZ+0x88], R12 ;  /* 0x0000880c030085a7 */ /* 0x000ea400080010ff */
[----:B--2---:R-:W-:Y:S05]  /*bff0*/  @!P0 BRA `(.L_x_226) ;  /* 0xfffffffc00f08947 */ /* 0x004fea000383ffff */
[----:B------:R-:W-:Y:S05]  /*c000*/  BRA `(.L_x_227) ;  /* 0xffffff8c00987947 */ /* 0x000fea000383ffff */
.L_x_97:
[----:B-1----:R-:W-:Y:S07]  /*c010*/  MOV R3, UR7 ;  /* 0x0000000700037c02 */ /* 0x002fee0008000f00 */
.L_x_228:
[----:B-1----:R1:W2:Y:S02]  /*c020*/  SYNCS.PHASECHK.TRANS64.TRYWAIT P0, [R3+URZ+0x70], R20 ;  /* 0x00007014030075a7 */ /* 0x0022a400080011ff */
[----:B--2---:R-:W-:Y:S05]  /*c030*/  @!P0 NANOSLEEP.SYNCS 0x989680 ;  /* 0x009896800000895d */ /* 0x004fea0003900000 */
[----:B------:R-:W2:Y:S02]  /*c040*/  @!P0 SYNCS.PHASECHK.TRANS64 P0, [R3+URZ+0x70], R20 ;  /* 0x00007014030085a7 */ /* 0x000ea400080010ff */
[----:B--2---:R-:W-:Y:S05]  /*c050*/  @!P0 BRA `(.L_x_228) ;  /* 0xfffffffc00f08947 */ /* 0x004fea000383ffff */
[----:B------:R-:W-:Y:S05]  /*c060*/  BRA `(.L_x_229) ;  /* 0xffffff8c00e47947 */ /* 0x000fea000383ffff */
.L_x_98:
[----:B-1----:R-:W-:Y:S07]  /*c070*/  MOV R3, UR7 ;  /* 0x0000000700037c02 */ /* 0x002fee0008000f00 */
.L_x_230:
[----:B-1----:R1:W2:Y:S02]  /*c080*/  SYNCS.PHASECHK.TRANS64.TRYWAIT P0, [R3+URZ+0x78], R20 ;  /* 0x00007814030075a7 */ /* 0x0022a400080011ff */
[----:B--2---:R-:W-:Y:S05]  /*c090*/  @!P0 NANOSLEEP.SYNCS 0x989680 ;  /* 0x009896800000895d */ /* 0x004fea0003900000 */
[----:B------:R-:W2:Y:S02]  /*c0a0*/  @!P0 SYNCS.PHASECHK.TRANS64 P0, [R3+URZ+0x78], R20 ;  /* 0x00007814030085a7 */ /* 0x000ea400080010ff */
[----:B--2---:R-:W-:Y:S05]  /*c0b0*/  @!P0 BRA `(.L_x_230) ;  /* 0xfffffffc00f08947 */ /* 0x004fea000383ffff */
[----:B------:R-:W-:Y:S05]  /*c0c0*/  BRA `(.L_x_231) ;  /* 0xffffff90002c7947 */ /* 0x000fea000383ffff */
.L_x_99:
[----:B-1----:R-:W-:Y:S07]  /*c0d0*/  MOV R3, UR7 ;  /* 0x0000000700037c02 */ /* 0x002fee0008000f00 */
.L_x_232:
[----:B-1----:R1:W2:Y:S02]  /*c0e0*/  SYNCS.PHASECHK.TRANS64.TRYWAIT P0, [R3+URZ+0x80], R20 ;  /* 0x00008014030075a7 */ /* 0x0022a400080011ff */
[----:B--2---:R-:W-:Y:S05]  /*c0f0*/  @!P0 NANOSLEEP.SYNCS 0x989680 ;  /* 0x009896800000895d */ /* 0x004fea0003900000 */
[----:B------:R-:W2:Y:S02]  /*c100*/  @!P0 SYNCS.PHASECHK.TRANS64 P0, [R3+URZ+0x80], R20 ;  /* 0x00008014030085a7 */ /* 0x000ea400080010ff */
[----:B--2---:R-:W-:Y:S05]  /*c110*/  @!P0 BRA `(.L_x_232) ;  /* 0xfffffffc00f08947 */ /* 0x004fea000383ffff */
[----:B------:R-:W-:Y:S05]  /*c120*/  BRA `(.L_x_233) ;  /* 0xffffff9000747947 */ /* 0x000fea000383ffff */
.L_x_100:
[----:B------:R-:W-:Y:S07]  /*c130*/  MOV R3, UR7 ;  /* 0x0000000700037c02 */ /* 0x000fee0008000f00 */
.L_x_234:
[----:B-1----:R1:W2:Y:S02]  /*c140*/  SYNCS.PHASECHK.TRANS64.TRYWAIT P0, [R3+URZ+0x88], R20 ;  /* 0x00008814030075a7 */ /* 0x0022a400080011ff */
[----:B--2---:R-:W-:Y:S05]  /*c150*/  @!P0 NANOSLEEP.SYNCS 0x989680 ;  /* 0x009896800000895d */ /* 0x004fea0003900000 */
[----:B------:R-:W2:Y:S02]  /*c160*/  @!P0 SYNCS.PHASECHK.TRANS64 P0, [R3+URZ+0x88], R20 ;  /* 0x00008814030085a7 */ /* 0x000ea400080010ff */
[----:B--2---:R-:W-:Y:S05]  /*c170*/  @!P0 BRA `(.L_x_234) ;  /* 0xfffffffc00f08947 */ /* 0x004fea000383ffff */
[----:B------:R-:W-:Y:S05]  /*c180*/  BRA `(.L_x_235) ;  /* 0xffffff9000fc7947 */ /* 0x000fea000383ffff */
.L_x_102:
[----:B------:R-:W-:-:S07]  /*c190*/  MOV R3, UR7 ;  /* 0x0000000700037c02 */ /* 0x000fce0008000f00 */
.L_x_236:
[----:B-1----:R1:W4:Y:S02]  /*c1a0*/  SYNCS.PHASECHK.TRANS64.TRYWAIT P0, [R3+URZ+0x70], R12 ;  /* 0x0000700c030075a7 */ /* 0x00232400080011ff */
[----:B----4-:R-:W-:Y:S05]  /*c1b0*/  @!P0 NANOSLEEP.SYNCS 0x989680 ;  /* 0x009896800000895d */ /* 0x010fea0003900000 */
[----:B------:R-:W4:Y:S02]  /*c1c0*/  @!P0 SYNCS.PHASECHK.TRANS64 P0, [R3+URZ+0x70], R12 ;  /* 0x0000700c030085a7 */ /* 0x000f2400080010ff */
[----:B----4-:R-:W-:Y:S05]  /*c1d0*/  @!P0 BRA `(.L_x_236) ;  /* 0xfffffffc00f08947 */ /* 0x010fea000383ffff */
[----:B------:R-:W-:Y:S05]  /*c1e0*/  BRA `(.L_x_237) ;  /* 0xffffff9400647947 */ /* 0x000fea000383ffff */
.L_x_103:
[----:B-1----:R-:W-:-:S07]  /*c1f0*/  MOV R3, UR7 ;  /* 0x0000000700037c02 */ /* 0x002fce0008000f00 */
.L_x_238:
[----:B-1----:R1:W4:Y:S02]  /*c200*/  SYNCS.PHASECHK.TRANS64.TRYWAIT P0, [R3+URZ+0x78], R12 ;  /* 0x0000780c030075a7 */ /* 0x00232400080011ff */
[----:B----4-:R-:W-:Y:S05]  /*c210*/  @!P0 NANOSLEEP.SYNCS 0x989680 ;  /* 0x009896800000895d */ /* 0x010fea0003900000 */
[----:B------:R-:W4:Y:S02]  /*c220*/  @!P0 SYNCS.PHASECHK.TRANS64 P0, [R3+URZ+0x78], R12 ;  /* 0x0000780c030085a7 */ /* 0x000f2400080010ff */
[----:B----4-:R-:W-:Y:S05]  /*c230*/  @!P0 BRA `(.L_x_238) ;  /* 0xfffffffc00f08947 */ /* 0x010fea000383ffff */
[----:B------:R-:W-:Y:S05]  /*c240*/  BRA `(.L_x_239) ;  /* 0xffffff9400547947 */ /* 0x000fea000383ffff */
.L_x_104:
[----:B-1----:R-:W-:-:S07]  /*c250*/  MOV R3, UR7 ;  /* 0x0000000700037c02 */ /* 0x002fce0008000f00 */
.L_x_240:
[----:B-1----:R1:W4:Y:S02]  /*c260*/  SYNCS.PHASECHK.TRANS64.TRYWAIT P0, [R3+URZ+0x80], R12 ;  /* 0x0000800c030075a7 */ /* 0x00232400080011ff */
[----:B----4-:R-:W-:Y:S05]  /*c270*/  @!P0 NANOSLEEP.SYNCS 0x989680 ;  /* 0x009896800000895d */ /* 0x010fea0003900000 */
[----:B------:R-:W4:Y:S02]  /*c280*/  @!P0 SYNCS.PHASECHK.TRANS64 P0, [R3+URZ+0x80], R12 ;  /* 0x0000800c030085a7 */ /* 0x000f2400080010ff */
[----:B----4-:R-:W-:Y:S05]  /*c290*/  @!P0 BRA `(.L_x_240) ;  /* 0xfffffffc00f08947 */ /* 0x010fea000383ffff */
[----:B------:R-:W-:Y:S05]  /*c2a0*/  BRA `(.L_x_241) ;  /* 0xffffff9400487947 */ /* 0x000fea000383ffff */
.L_x_106:
[----:B--2---:R2:W4:Y:S02]  /*c2b0*/  SYNCS.PHASECHK.TRANS64.TRYWAIT P0, [R0+URZ+0xa0], R3 ;  /* 0x0000a003000075a7 */ /* 0x00452400080011ff */
[----:B----4-:R-:W-:Y:S05]  /*c2c0*/  @!P0 NANOSLEEP.SYNCS 0x989680 ;  /* 0x009896800000895d */ /* 0x010fea0003900000 */
[----:B------:R-:W4:Y:S02]  /*c2d0*/  @!P0 SYNCS.PHASECHK.TRANS64 P0, [R0+URZ+0xa0], R3 ;  /* 0x0000a003000085a7 */ /* 0x000f2400080010ff */
[----:B----4-:R-:W-:Y:S05]  /*c2e0*/  @!P0 BRA `(.L_x_106) ;  /* 0xfffffffc00f08947 */ /* 0x010fea000383ffff */
[----:B------:R-:W-:Y:S05]  /*c2f0*/  BRA `(.L_x_242) ;  /* 0xffffff98000c7947 */ /* 0x000fea000383ffff */
.L_x_117:
[----:B-1----:R-:W-:Y:S04]  /*c300*/  MOV R2, UR48 ;  /* 0x0000003000027c02 */ /* 0x002fe80008000f00 */
[----:B------:R1:W3:Y:S03]  /*c310*/  SYNCS.PHASECHK.TRANS64.TRYWAIT P1, [R2+URZ+0x50], R3 ;  /* 0x00005003020075a7 */ /* 0x0002e600080211ff */
[----:B---3--:R-:W-:Y:S05]  /*c320*/  @!P1 NANOSLEEP.SYNCS 0x989680 ;  /* 0x009896800000995d */ /* 0x008fea0003900000 */
[----:B------:R-:W3:Y:S02]  /*c330*/  @!P1 SYNCS.PHASECHK.TRANS64 P1, [R2+URZ+0x50], R3 ;  /* 0x00005003020095a7 */ /* 0x000ee400080210ff */
[----:B---3--:R-:W-:Y:S05]  /*c340*/  @!P1 BRA `(.L_x_117) ;  /* 0xfffffffc00ec9947 */ /* 0x008fea000383ffff */
[----:B------:R-:W-:Y:S05]  /*c350*/  BRA `(.L_x_116) ;  /* 0xffffffa400147947 */ /* 0x000fea000383ffff */
.L_x_119:
[----:B-1----:R1:W4:Y:S02]  /*c360*/  SYNCS.PHASECHK.TRANS64.TRYWAIT P0, [R87+URZ+0xc0], R0 ;  /* 0x0000c000570075a7 */ /* 0x00232400080011ff */
[----:B----4-:R-:W-:Y:S05]  /*c370*/  @!P0 NANOSLEEP.SYNCS 0x989680 ;  /* 0x009896800000895d */ /* 0x010fea0003900000 */
[----:B------:R-:W4:Y:S02]  /*c380*/  @!P0 SYNCS.PHASECHK.TRANS64 P0, [R87+URZ+0xc0], R0 ;  /* 0x0000c000570085a7 */ /* 0x000f2400080010ff */
[----:B----4-:R-:W-:Y:S05]  /*c390*/  @!P0 BRA `(.L_x_119) ;  /* 0xfffffffc00f08947 */ /* 0x010fea000383ffff */
[----:B------:R-:W-:Y:S05]  /*c3a0*/  BRA `(.L_x_118) ;  /* 0xffffffa4003c7947 */ /* 0x000fea000383ffff */
.L_x_128:
[----:B-1----:R1:W2:Y:S02]  /*c3b0*/  SYNCS.PHASECHK.TRANS64.TRYWAIT P0, [R3+URZ+0x50], R0 ;  /* 0x00005000030075a7 */ /* 0x0022a400080011ff */
[----:B--2---:R-:W-:Y:S05]  /*c3c0*/  @!P0 NANOSLEEP.SYNCS 0x989680 ;  /* 0x009896800000895d */ /* 0x004fea0003900000 */
[----:B------:R-:W2:Y:S02]  /*c3d0*/  @!P0 SYNCS.PHASECHK.TRANS64 P0, [R3+URZ+0x50], R0 ;  /* 0x00005000030085a7 */ /* 0x000ea400080010ff */
[----:B--2---:R-:W-:Y:S05]  /*c3e0*/  @!P0 BRA `(.L_x_128) ;  /* 0xfffffffc00f08947 */ /* 0x004fea000383ffff */
[----:B------:R-:W-:Y:S05]  /*c3f0*/  BRA `(.L_x_127) ;  /* 0xffffffac00587947 */ /* 0x000fea000383ffff */
.L_x_136:
[----:B-1----:R1:W2:Y:S02]  /*c400*/  SYNCS.PHASECHK.TRANS64.TRYWAIT P0, [R91+URZ+0x50], R6 ;  /* 0x000050065b0075a7 */ /* 0x0022a400080011ff */
[----:B--2---:R-:W-:Y:S05]  /*c410*/  @!P0 NANOSLEEP.SYNCS 0x989680 ;  /* 0x009896800000895d */ /* 0x004fea0003900000 */
[----:B------:R-:W2:Y:S02]  /*c420*/  @!P0 SYNCS.PHASECHK.TRANS64 P0, [R91+URZ+0x50], R6 ;  /* 0x000050065b0085a7 */ /* 0x000ea400080010ff */
[----:B--2---:R-:W-:Y:S05]  /*c430*/  @!P0 BRA `(.L_x_136) ;  /* 0xfffffffc00f08947 */ /* 0x004fea000383ffff */
[----:B------:R-:W-:Y:S05]  /*c440*/  BRA `(.L_x_135) ;  /* 0xffffffb400987947 */ /* 0x000fea000383ffff */
.L_x_144:
[----:B-1----:R1:W2:Y:S02]  /*c450*/  SYNCS.PHASECHK.TRANS64.TRYWAIT P0, [R91+URZ+0x50], R6 ;  /* 0x000050065b0075a7 */ /* 0x0022a400080011ff */
[----:B--2---:R-:W-:Y:S05]  /*c460*/  @!P0 NANOSLEEP.SYNCS 0x989680 ;  /* 0x009896800000895d */ /* 0x004fea0003900000 */
[----:B------:R-:W2:Y:S02]  /*c470*/  @!P0 SYNCS.PHASECHK.TRANS64 P0, [R91+URZ+0x50], R6 ;  /* 0x000050065b0085a7 */ /* 0x000ea400080010ff */
[----:B--2---:R-:W-:Y:S05]  /*c480*/  @!P0 BRA `(.L_x_144) ;  /* 0xfffffffc00f08947 */ /* 0x004fea000383ffff */
[----:B------:R-:W-:Y:S05]  /*c490*/  BRA `(.L_x_143) ;  /* 0xffffffbc00dc7947 */ /* 0x000fea000383ffff */
.L_x_152:
[----:B-1----:R1:W2:Y:S02]  /*c4a0*/  SYNCS.PHASECHK.TRANS64.TRYWAIT P0, [R92+URZ+0x50], R5 ;  /* 0x000050055c0075a7 */ /* 0x0022a400080011ff */
[----:B--2---:R-:W-:Y:S05]  /*c4b0*/  @!P0 NANOSLEEP.SYNCS 0x989680 ;  /* 0x009896800000895d */ /* 0x004fea0003900000 */
[----:B------:R-:W2:Y:S02]  /*c4c0*/  @!P0 SYNCS.PHASECHK.TRANS64 P0, [R92+URZ+0x50], R5 ;  /* 0x000050055c0085a7 */ /* 0x000ea400080010ff */
[----:B--2---:R-:W-:Y:S05]  /*c4d0*/  @!P0 BRA `(.L_x_152) ;  /* 0xfffffffc00f08947 */ /* 0x004fea000383ffff */
[----:B------:R-:W-:Y:S05]  /*c4e0*/  BRA `(.L_x_151) ;  /* 0xffffffc8002c7947 */ /* 0x000fea000383ffff */
.L_x_160:
[----:B-1----:R1:W2:Y:S02]  /*c4f0*/  SYNCS.PHASECHK.TRANS64.TRYWAIT P0, [R92+URZ+0x50], R5 ;  /* 0x000050055c0075a7 */ /* 0x0022a400080011ff */
[----:B--2---:R-:W-:Y:S05]  /*c500*/  @!P0 NANOSLEEP.SYNCS 0x989680 ;  /* 0x009896800000895d */ /* 0x004fea0003900000 */
[----:B------:R-:W2:Y:S02]  /*c510*/  @!P0 SYNCS.PHASECHK.TRANS64 P0, [R92+URZ+0x50], R5 ;  /* 0x000050055c0085a7 */ /* 0x000ea400080010ff */
[----:B--2---:R-:W-:Y:S05]  /*c520*/  @!P0 BRA `(.L_x_160) ;  /* 0xfffffffc00f08947 */ /* 0x004fea000383ffff */
[----:B------:R-:W-:Y:S05]  /*c530*/  BRA `(.L_x_159) ;  /* 0xffffffd0008c7947 */ /* 0x000fea000383ffff */
.L_x_168:
[----:B-1----:R1:W2:Y:S02]  /*c540*/  SYNCS.PHASECHK.TRANS64.TRYWAIT P0, [R92+URZ+0x50], R5 ;  /* 0x000050055c0075a7 */ /* 0x0022a400080011ff */
[----:B--2---:R-:W-:Y:S05]  /*c550*/  @!P0 NANOSLEEP.SYNCS 0x989680 ;  /* 0x009896800000895d */ /* 0x004fea0003900000 */
[----:B------:R-:W2:Y:S02]  /*c560*/  @!P0 SYNCS.PHASECHK.TRANS64 P0, [R92+URZ+0x50], R5 ;  /* 0x000050055c0085a7 */ /* 0x000ea400080010ff */
[----:B--2---:R-:W-:Y:S05]  /*c570*/  @!P0 BRA `(.L_x_168) ;  /* 0xfffffffc00f08947 */ /* 0x004fea000383ffff */
[----:B------:R-:W-:Y:S05]  /*c580*/  BRA `(.L_x_167) ;  /* 0xffffffd800e07947 */ /* 0x000fea000383ffff */
.L_x_176:
[----:B-1----:R1:W2:Y:S02]  /*c590*/  SYNCS.PHASECHK.TRANS64.TRYWAIT P0, [R92+URZ+0x50], R5 ;  /* 0x000050055c0075a7 */ /* 0x0022a400080011ff */
[----:B--2---:R-:W-:Y:S05]  /*c5a0*/  @!P0 NANOSLEEP.SYNCS 0x989680 ;  /* 0x009896800000895d */ /* 0x004fea0003900000 */
[----:B------:R-:W2:Y:S02]  /*c5b0*/  @!P0 SYNCS.PHASECHK.TRANS64 P0, [R92+URZ+0x50], R5 ;  /* 0x000050055c0085a7 */ /* 0x000ea400080010ff */
[----:B--2---:R-:W-:Y:S05]  /*c5c0*/  @!P0 BRA `(.L_x_176) ;  /* 0xfffffffc00f08947 */ /* 0x004fea000383ffff */
[----:B------:R-:W-:Y:S05]  /*c5d0*/  BRA `(.L_x_175) ;  /* 0xffffffe400347947 */ /* 0x000fea000383ffff */
        .weak           $__internal_0_$__cuda_sm10x_tcgen05_guardrail_trap_col_being_dealloced_not_returned_by_alloc
        .type           $__internal_0_$__cuda_sm10x_tcgen05_guardrail_trap_col_being_dealloced_not_returned_by_alloc,@function
        .size           $__internal_0_$__cuda_sm10x_tcgen05_guardrail_trap_col_being_dealloced_not_returned_by_alloc,($__internal_1_$__cuda_sm10x_tcgen05_guardrail_trap_phase_invalid_during_alloc - $__internal_0_$__cuda_sm10x_tcgen05_guardrail_trap_col_being_dealloced_not_returned_by_alloc)
$__internal_0_$__cuda_sm10x_tcgen05_guardrail_trap_col_being_dealloced_not_returned_by_alloc:
[----:B------:R-:W-:Y:S05]  /*c5e0*/  BPT.TRAP 0x1 ;  /* 0x000000040000795c */ /* 0x000fea0000300000 */
[----:B------:R-:W-:-:S04]  /*c5f0*/  HFMA2 R3, -RZ, RZ, 0, 0 ;  /* 0x00000000ff037431 */ /* 0x000fc800000001ff */
[----:B------:R-:W-:Y:S05]  /*c600*/  RET.REL.NODEC R2 `(_ZN7cutlass13device_kernelINS_4gemm6kernel13GemmUniversalIN4cute5tupleIJiiiiEEENS1_10collective13CollectiveMmaINS1_35MainloopSm100TmaUmmaWarpSpecializedILi5ELi2ELi4ENS5_IJNS4_1CILi2EEENSA_ILi1EEESC_EEEEENS5_IJNSA_ILi256EEENSA_ILi128EEENSA_ILi32EEEEEENS_10tfloat32_tENS5_IJlSC_lEEESJ_SK_NS4_8TiledMMAINS4_8MMA_AtomIJNS4_23SM100_MMA_TF32_2x1SM_SSISJ_SJ_fLi256ELi128ELNS4_4UMMA5MajorE0ELSP_0ELNSO_7ScaleInE0ELSQ_0EEEEEENS4_6LayoutINS5_IJSC_SC_SC_EEENS5_IJNSA_ILi0EEESV_SV_EEEEENS5_IJNS4_10UnderscoreESY_SY_EEEEENS4_18SM100_TMA_2SM_LOADENS4_14ComposedLayoutINS4_7SwizzleILi3ELi4ELi3EEENS4_18smem_ptr_flag_bitsILi32EEENST_INS5_IJNSA_ILi8EEESH_EEENS5_IJSH_SC_EEEEEEEvNS4_8identityES11_S1B_vS1C_EENS_8epilogue10collective18CollectiveEpilogueINS1E_23Sm100TmaWarpSpecializedILi4ELi2ELi16ELb1ELb0EEEJNS5_IJSG_SG_SH_EEENS5_IJNST_ISG_SC_EENST_INSA_ILi16EEESC_EEEEESJ_SK_SJ_SK_NS1E_6fusion15FusionCallbacksIS1I_NS1O_17LinearCombinationISJ_fSJ_fLNS_15FloatRoundStyleE2EEES1J_S1N_JEEENS4_5SM1004TMEM4LOAD26SM100_TMEM_LOAD_32dp32b16xENS4_13SM90_TMA_LOADENS12_INS13_ILi2ELi4ELi3EEES16_NST_INS5_IJS17_S1L_EEENS5_IJS1L_SC_EEEEEEENS4_39AutoVectorizingCopyWithAssumedAlignmentILi128EEENS4_14SM90_TMA_STOREES23_S25_S25_EEEvvEEEEvNT_6ParamsE) ;  /* 0xffffff38027c7950 */ /* 0x000fea0003c3ffff */
        .weak           $__internal_1_$__cuda_sm10x_tcgen05_guardrail_trap_phase_invalid_during_alloc
        .type           $__internal_1_$__cuda_sm10x_tcgen05_guardrail_trap_phase_invalid_during_alloc,@function
        .size           $__internal_1_$__cuda_sm10x_tcgen05_guardrail_trap_phase_invalid_during_alloc,($__internal_2_$__cuda_sm10x_tcgen05_guardrail_trap_unallocated_columns_being_dealloced - $__internal_1_$__cuda_sm10x_tcgen05_guardrail_trap_phase_invalid_during_alloc)
$__internal_1_$__cuda_sm10x_tcgen05_guardrail_trap_phase_invalid_during_alloc:
[----:B------:R-:W-:Y:S05]  /*c610*/  BPT.TRAP 0x1 ;  /* 0x000000040000795c */ /* 0x000fea0000300000 */
[----:B------:R-:W-:-:S04]  /*c620*/  MOV R3, 0x0 ;  /* 0x0000000000037802 */ /* 0x000fc80000000f00 */
[----:B------:R-:W-:Y:S05]  /*c630*/  RET.REL.NODEC R2 `(_ZN7cutlass13device_kernelINS_4gemm6kernel13GemmUniversalIN4cute5tupleIJiiiiEEENS1_10collective13CollectiveMmaINS1_35MainloopSm100TmaUmmaWarpSpecializedILi5ELi2ELi4ENS5_IJNS4_1CILi2EEENSA_ILi1EEESC_EEEEENS5_IJNSA_ILi256EEENSA_ILi128EEENSA_ILi32EEEEEENS_10tfloat32_tENS5_IJlSC_lEEESJ_SK_NS4_8TiledMMAINS4_8MMA_AtomIJNS4_23SM100_MMA_TF32_2x1SM_SSISJ_SJ_fLi256ELi128ELNS4_4UMMA5MajorE0ELSP_0ELNSO_7ScaleInE0ELSQ_0EEEEEENS4_6LayoutINS5_IJSC_SC_SC_EEENS5_IJNSA_ILi0EEESV_SV_EEEEENS5_IJNS4_10UnderscoreESY_SY_EEEEENS4_18SM100_TMA_2SM_LOADENS4_14ComposedLayoutINS4_7SwizzleILi3ELi4ELi3EEENS4_18smem_ptr_flag_bitsILi32EEENST_INS5_IJNSA_ILi8EEESH_EEENS5_IJSH_SC_EEEEEEEvNS4_8identityES11_S1B_vS1C_EENS_8epilogue10collective18CollectiveEpilogueINS1E_23Sm100TmaWarpSpecializedILi4ELi2ELi16ELb1ELb0EEEJNS5_IJSG_SG_SH_EEENS5_IJNST_ISG_SC_EENST_INSA_ILi16EEESC_EEEEESJ_SK_SJ_SK_NS1E_6fusion15FusionCallbacksIS1I_NS1O_17LinearCombinationISJ_fSJ_fLNS_15FloatRoundStyleE2EEES1J_S1N_JEEENS4_5SM1004TMEM4LOAD26SM100_TMEM_LOAD_32dp32b16xENS4_13SM90_TMA_LOADENS12_INS13_ILi2ELi4ELi3EEES16_NST_INS5_IJS17_S1L_EEENS5_IJS1L_SC_EEEEEEENS4_39AutoVectorizingCopyWithAssumedAlignmentILi128EEENS4_14SM90_TMA_STOREES23_S25_S25_EEEvvEEEEvNT_6ParamsE) ;  /* 0xffffff3802707950 */ /* 0x000fea0003c3ffff */
        .weak           $__internal_2_$__cuda_sm10x_tcgen05_guardrail_trap_unallocated_columns_being_dealloced
        .type           $__internal_2_$__cuda_sm10x_tcgen05_guardrail_trap_unallocated_columns_being_dealloced,@function
        .size           $__internal_2_$__cuda_sm10x_tcgen05_guardrail_trap_unallocated_columns_being_dealloced,(.L_x_244 - $__internal_2_$__cuda_sm10x_tcgen05_guardrail_trap_unallocated_columns_being_dealloced)
$__internal_2_$__cuda_sm10x_tcgen05_guardrail_trap_unallocated_columns_being_dealloced:
[----:B------:R-:W-:Y:S05]  /*c640*/  BPT.TRAP 0x1 ;  /* 0x000000040000795c */ /* 0x000fea0000300000 */
[----:B------:R-:W-:-:S04]  /*c650*/  HFMA2 R3, -RZ, RZ, 0, 0 ;  /* 0x00000000ff037431 */ /* 0x000fc800000001ff */
[----:B------:R-:W-:Y:S05]  /*c660*/  RET.REL.NODEC R2 `(_ZN7cutlass13device_kernelINS_4gemm6kernel13GemmUniversalIN4cute5tupleIJiiiiEEENS1_10collective13CollectiveMmaINS1_35MainloopSm100TmaUmmaWarpSpecializedILi5ELi2ELi4ENS5_IJNS4_1CILi2EEENSA_ILi1EEESC_EEEEENS5_IJNSA_ILi256EEENSA_ILi128EEENSA_ILi32EEEEEENS_10tfloat32_tENS5_IJlSC_lEEESJ_SK_NS4_8TiledMMAINS4_8MMA_AtomIJNS4_23SM100_MMA_TF32_2x1SM_SSISJ_SJ_fLi256ELi128ELNS4_4UMMA5MajorE0ELSP_0ELNSO_7ScaleInE0ELSQ_0EEEEEENS4_6LayoutINS5_IJSC_SC_SC_EEENS5_IJNSA_ILi0EEESV_SV_EEEEENS5_IJNS4_10UnderscoreESY_SY_EEEEENS4_18SM100_TMA_2SM_LOADENS4_14ComposedLayoutINS4_7SwizzleILi3ELi4ELi3EEENS4_18smem_ptr_flag_bitsILi32EEENST_INS5_IJNSA_ILi8EEESH_EEENS5_IJSH_SC_EEEEEEEvNS4_8identityES11_S1B_vS1C_EENS_8epilogue10collective18CollectiveEpilogueINS1E_23Sm100TmaWarpSpecializedILi4ELi2ELi16ELb1ELb0EEEJNS5_IJSG_SG_SH_EEENS5_IJNST_ISG_SC_EENST_INSA_ILi16EEESC_EEEEESJ_SK_SJ_SK_NS1E_6fusion15FusionCallbacksIS1I_NS1O_17LinearCombinationISJ_fSJ_fLNS_15FloatRoundStyleE2EEES1J_S1N_JEEENS4_5SM1004TMEM4LOAD26SM100_TMEM_LOAD_32dp32b16xENS4_13SM90_TMA_LOADENS12_INS13_ILi2ELi4ELi3EEES16_NST_INS5_IJS17_S1L_EEENS5_IJS1L_SC_EEEEEEENS4_39AutoVectorizingCopyWithAssumedAlignmentILi128EEENS4_14SM90_TMA_STOREES23_S25_S25_EEEvvEEEEvNT_6ParamsE) ;  /* 0xffffff3802647950 */ /* 0x000fea0003c3ffff */
.L_x_243:
[----:B------:R-:W-:-:S00]  /*c670*/  BRA `(.L_x_243) ;  /* 0xfffffffc00fc7947 */ /* 0x000fc0000383ffff */
[----:B------:R-:W-:-:S00]  /*c680*/  NOP ;  /* 0x0000000000007918 */ /* 0x000fc00000000000 */
[----:B------:R-:W-:-:S00]  /*c690*/  NOP ;  /* 0x0000000000007918 */ /* 0x000fc00000000000 */
[----:B------:R-:W-:-:S00]  /*c6a0*/  NOP ;  /* 0x0000000000007918 */ /* 0x000fc00000000000 */
[----:B------:R-:W-:-:S00]  /*c6b0*/  NOP ;  /* 0x0000000000007918 */ /* 0x000fc00000000000 */
[----:B------:R-:W-:-:S00]  /*c6c0*/  NOP ;  /* 0x0000000000007918 */ /* 0x000fc00000000000 */
[----:B------:R-:W-:-:S00]  /*c6d0*/  NOP ;  /* 0x0000000000007918 */ /* 0x000fc00000000000 */
[----:B------:R-:W-:-:S00]  /*c6e0*/  NOP ;  /* 0x0000000000007918 */ /* 0x000fc00000000000 */
[----:B------:R-:W-:-:S00]  /*c6f0*/  NOP ;  /* 0x0000000000007918 */ /* 0x000fc00000000000 */
.L_x_244:


//--------------------- .nv.global.init           --------------------------
	.section	.nv.global.init,"aw",@progbits
.nv.global.init:
	.type		$str$27,@object
	.size		$str$27,($str$28 - $str$27)
$str$27:
        /*0000*/ 	.byte	0x28, 0x61, 0x64, 0x64, 0x72, 0x65, 0x73, 0x73, 0x20, 0x26, 0x20, 0x6d, 0x61, 0x73, 0x6b, 0x29
        /*0010*/ 	.byte	0x20, 0x3d, 0x3d, 0x20, 0x30, 0x00
	.type		$str$28,@object
	.size		$str$28,($str$26 - $str$28)
$str$28:
        /*0016*/ 	.byte	0x2f, 0x74, 0x6d, 0x70, 0x2f, 0x63, 0x75, 0x74, 0x6c, 0x61, 0x73, 0x73, 0x5f, 0x73, 0x77, 0x65
        /*0026*/ 	.byte	0x65, 0x70, 0x5f, 0x73, 0x72, 0x63, 0x2f, 0x69, 0x6e, 0x63, 0x6c, 0x75, 0x64, 0x65, 0x2f, 0x63
        /*0036*/ 	.byte	0x75, 0x74, 0x65, 0x2f, 0x70, 0x6f, 0x69, 0x6e, 0x74, 0x65, 0x72, 0x5f, 0x66, 0x6c, 0x61, 0x67
        /*0046*/ 	.byte	0x67, 0x65, 0x64, 0x2e, 0x68, 0x70, 0x70, 0x00
	.type		$str$26,@object
	.size		$str$26,($str$25 - $str$26)
$str$26:
        /*004e*/ 	.byte	0x2f, 0x74, 0x6d, 0x70, 0x2f, 0x63, 0x75, 0x74, 0x6c, 0x61, 0x73, 0x73, 0x5f, 0x73, 0x77, 0x65
        /*005e*/ 	.byte	0x65, 0x70, 0x5f, 0x73, 0x72, 0x63, 0x2f, 0x69, 0x6e, 0x63, 0x6c, 0x75, 0x64, 0x65, 0x2f, 0x63
        /*006e*/ 	.byte	0x75, 0x74, 0x65, 0x2f, 0x61, 0x74, 0x6f, 0x6d, 0x2f, 0x63, 0x6f, 0x70, 0x79, 0x5f, 0x74, 0x72
        /*007e*/ 	.byte	0x61, 0x69, 0x74, 0x73, 0x5f, 0x73, 0x6d, 0x31, 0x30, 0x30, 0x2e, 0x68, 0x70, 0x70, 0x00
	.type		$str$25,@object
	.size		$str$25,(__unnamed_1 - $str$25)
$str$25:
        /*008d*/ 	.byte	0x28, 0x28, 0x75, 0x69, 0x6e, 0x74, 0x33, 0x32, 0x5f, 0x74, 0x28, 0x74, 0x68, 0x72, 0x65, 0x61
        /*009d*/ 	.byte	0x64, 0x49, 0x64, 0x78, 0x2e, 0x78, 0x29, 0x20, 0x2f, 0x20, 0x33, 0x32, 0x29, 0x20, 0x25, 0x20
        /*00ad*/ 	.byte	0x34, 0x29, 0x20, 0x3d, 0x3d, 0x20, 0x28, 0x28, 0x28, 0x74, 0x6d, 0x65, 0x6d, 0x5f, 0x61, 0x64
        /*00bd*/ 	.byte	0x64, 0x72, 0x20, 0x3e, 0x3e, 0x20, 0x31, 0x36, 0x29, 0x20, 0x2f, 0x20, 0x33, 0x32, 0x29, 0x20
        /*00cd*/ 	.byte	0x25, 0x20, 0x34, 0x29, 0x00
	.type		__unnamed_1,@object
	.size		__unnamed_1,(__unnamed_2 - __unnamed_1)
__unnamed_1:
        /*00d2*/ 	.byte	0x61, 0x75, 0x74, 0x6f, 0x20, 0x63, 0x75, 0x74, 0x65, 0x3a, 0x3a, 0x61, 0x73, 0x5f, 0x70, 0x6f
        /* <DEDUP_REMOVED lines=24> */
        /*0262*/ 	.byte	0x32, 0x30, 0x34, 0x38, 0x3e, 0x3e, 0x3e, 0x3e, 0x5d, 0x00
	.type		__unnamed_2,@object
	.size		__unnamed_2,(.L_2 - __unnamed_2)
__unnamed_2:
        /* <DEDUP_REMOVED lines=42> */
        /*050c*/ 	.byte	0x3e, 0x5d, 0x00
.L_2:


//--------------------- .nv.shared._ZN7cutlass13device_kernelINS_4gemm6kernel13GemmUniversalIN4cute5tupleIJiiiiEEENS1_10collective13CollectiveMmaINS1_35MainloopSm100TmaUmmaWarpSpecializedILi5ELi2ELi4ENS5_IJNS4_1CILi2EEENSA_ILi1EEESC_EEEEENS5_IJNSA_ILi256EEENSA_ILi128EEENSA_ILi32EEEEEENS_10tfloat32_tENS5_IJlSC_lEEESJ_SK_NS4_8TiledMMAINS4_8MMA_AtomIJNS4_23SM100_MMA_TF32_2x1SM_SSISJ_SJ_fLi256ELi128ELNS4_4UMMA5MajorE0ELSP_0ELNSO_7ScaleInE0ELSQ_0EEEEEENS4_6LayoutINS5_IJSC_SC_SC_EEENS5_IJNSA_ILi0EEESV_SV_EEEEENS5_IJNS4_10UnderscoreESY_SY_EEEEENS4_18SM100_TMA_2SM_LOADENS4_14ComposedLayoutINS4_7SwizzleILi3ELi4ELi3EEENS4_18smem_ptr_flag_bitsILi32EEENST_INS5_IJNSA_ILi8EEESH_EEENS5_IJSH_SC_EEEEEEEvNS4_8identityES11_S1B_vS1C_EENS_8epilogue10collective18CollectiveEpilogueINS1E_23Sm100TmaWarpSpecializedILi4ELi2ELi16ELb1ELb0EEEJNS5_IJSG_SG_SH_EEENS5_IJNST_ISG_SC_EENST_INSA_ILi16EEESC_EEEEESJ_SK_SJ_SK_NS1E_6fusion15FusionCallbacksIS1I_NS1O_17LinearCombinationISJ_fSJ_fLNS_15FloatRoundStyleE2EEES1J_S1N_JEEENS4_5SM1004TMEM4LOAD26SM100_TMEM_LOAD_32dp32b16xENS4_13SM90_TMA_LOADENS12_INS13_ILi2ELi4ELi3EEES16_NST_INS5_IJS17_S1L_EEENS5_IJS1L_SC_EEEEEEENS4_39AutoVectorizingCopyWithAssumedAlignmentILi128EEENS4_14SM90_TMA_STOREES23_S25_S25_EEEvvEEEEvNT_6ParamsE --------------------------
	.section	.nv.shared._ZN7cutlass13device_kernelINS_4gemm6kernel13GemmUniversalIN4cute5tupleIJiiiiEEENS1_10collective13CollectiveMmaINS1_35MainloopSm100TmaUmmaWarpSpecializedILi5ELi2ELi4ENS5_IJNS4_1CILi2EEENSA_ILi1EEESC_EEEEENS5_IJNSA_ILi256EEENSA_ILi128EEENSA_ILi32EEEEEENS_10tfloat32_tENS5_IJlSC_lEEESJ_SK_NS4_8TiledMMAINS4_8MMA_AtomIJNS4_23SM100_MMA_TF32_2x1SM_SSISJ_SJ_fLi256ELi128ELNS4_4UMMA5MajorE0ELSP_0ELNSO_7ScaleInE0ELSQ_0EEEEEENS4_6LayoutINS5_IJSC_SC_SC_EEENS5_IJNSA_ILi0EEESV_SV_EEEEENS5_IJNS4_10UnderscoreESY_SY_EEEEENS4_18SM100_TMA_2SM_LOADENS4_14ComposedLayoutINS4_7SwizzleILi3ELi4ELi3EEENS4_18smem_ptr_flag_bitsILi32EEENST_INS5_IJNSA_ILi8EEESH_EEENS5_IJSH_SC_EEEEEEEvNS4_8identityES11_S1B_vS1C_EENS_8epilogue10collective18CollectiveEpilogueINS1E_23Sm100TmaWarpSpecializedILi4ELi2ELi16ELb1ELb0EEEJNS5_IJSG_SG_SH_EEENS5_IJNST_ISG_SC_EENST_INSA_ILi16EEESC_EEEEESJ_SK_SJ_SK_NS1E_6fusion15FusionCallbacksIS1I_NS1O_17LinearCombinationISJ_fSJ_fLNS_15FloatRoundStyleE2EEES1J_S1N_JEEENS4_5SM1004TMEM4LOAD26SM100_TMEM_LOAD_32dp32b16xENS4_13SM90_TMA_LOADENS12_INS13_ILi2ELi4ELi3EEES16_NST_INS5_IJS17_S1L_EEENS5_IJS1L_SC_EEEEEEENS4_39AutoVectorizingCopyWithAssumedAlignmentILi128EEENS4_14SM90_TMA_STOREES23_S25_S25_EEEvvEEEEvNT_6ParamsE,"aw",@nobits
	.sectionflags	@""
	.align	16
	.zero		1024


//--------------------- .nv.shared.reserved.0     --------------------------
	.section	.nv.shared.reserved.0,"aw",@nobits
	.weak		__nv_reservedSMEM_offset_0_alias
	.size		__nv_reservedSMEM_offset_0_alias, 0, 64
	.other		__nv_reservedSMEM_offset_0_alias,@"STO_CUDA_RESERVED_SHARED STV_DEFAULT"
__nv_reservedSMEM_offset_0_alias:
	.zero		0
.nv.shared.reserved.0:
	.zero		64
	.weak		__nv_reservedSMEM_tcgen05_partition
	.type		__nv_reservedSMEM_tcgen05_partition,@object
	.size		__nv_reservedSMEM_tcgen05_partition,(.L_0 - __nv_reservedSMEM_tcgen05_partition)
__nv_reservedSMEM_tcgen05_partition:
	.zero		32
.L_0:


//--------------------- .nv.global                --------------------------
	.section	.nv.global,"aw",@nobits
.nv.global:
	.type		_ZN40_INTERNAL_4d5b7521_4_k_cu_4332736a_112474cute1_E,@object
	.size		_ZN40_INTERNAL_4d5b7521_4_k_cu_4332736a_112474cute1_E,(_ZN40_INTERNAL_4d5b7521_4_k_cu_4332736a_112474cuda3std3__45__cpo6cbeginE - _ZN40_INTERNAL_4d5b7521_4_k_cu_4332736a_112474cute1_E)
_ZN40_INTERNAL_4d5b7521_4_k_cu_4332736a_112474cute1_E:
	.zero		1
	.type		_ZN40_INTERNAL_4d5b7521_4_k_cu_4332736a_112474cuda3std3__45__cpo6cbeginE,@object
	.size		_ZN40_INTERNAL_4d5b7521_4_k_cu_4332736a_112474cuda3std3__45__cpo6cbeginE,(_ZN40_INTERNAL_4d5b7521_4_k_cu_4332736a_112474cuda3std3__48in_placeE - _ZN40_INTERNAL_4d5b7521_4_k_cu_4332736a_112474cuda3std3__45__cpo6cbeginE)
_ZN40_INTERNAL_4d5b7521_4_k_cu_4332736a_112474cuda3std3__45__cpo6cbeginE:
	.zero		1
	.type		_ZN40_INTERNAL_4d5b7521_4_k_cu_4332736a_112474cuda3std3__48in_placeE,@object
	.size		_ZN40_INTERNAL_4d5b7521_4_k_cu_4332736a_112474cuda3std3__48in_placeE,(_ZN40_INTERNAL_4d5b7521_4_k_cu_4332736a_112474cuda3std6ranges3__45__cpo9iter_moveE - _ZN40_INTERNAL_4d5b7521_4_k_cu_4332736a_112474cuda3std3__48in_placeE)
_ZN40_INTERNAL_4d5b7521_4_k_cu_4332736a_112474cuda3std3__48in_placeE:
	.zero		1
	.type		_ZN40_INTERNAL_4d5b7521_4_k_cu_4332736a_112474cuda3std6ranges3__45__cpo9iter_moveE,@object
	.size		_ZN40_INTERNAL_4d5b7521_4_k_cu_4332736a_112474cuda3std6ranges3__45__cpo9iter_moveE,(_ZN40_INTERNAL_4d5b7521_4_k_cu_4332736a_112474cuda3std3__45__cpo5beginE - _ZN40_INTERNAL_4d5b7521_4_k_cu_4332736a_112474cuda3std6ranges3__45__cpo9iter_moveE)
_ZN40_INTERNAL_4d5b7521_4_k_cu_4332736a_112474cuda3std6ranges3__45__cpo9iter_moveE:
	.zero		1
	.type		_ZN40_INTERNAL_4d5b7521_4_k_cu_4332736a_112474cuda3std3__45__cpo5beginE,@object
	.size		_ZN40_INTERNAL_4d5b7521_4_k_cu_4332736a_112474cuda3std3__45__cpo5beginE,(_ZN40_INTERNAL_4d5b7521_4_k_cu_4332736a_112474cuda3std3__442_GLOBAL__N__4d5b7521_4_k_cu_4332736a_112476ignoreE - _ZN40_INTERNAL_4d5b7521_4_k_cu_4332736a_112474cuda3std3__45__cpo5beginE)
_ZN40_INTERNAL_4d5b7521_4_k_cu_4332736a_112474cuda3std3__45__cpo5beginE:
	.zero		1
	.type		_ZN40_INTERNAL_4d5b7521_4_k_cu_4332736a_112474cuda3std3__442_GLOBAL__N__4d5b7521_4_k_cu_4332736a_112476ignoreE,@object
	.size		_ZN40_INTERNAL_4d5b7521_4_k_cu_4332736a_112474cuda3std3__442_GLOBAL__N__4d5b7521_4_k_cu_4332736a_112476ignoreE,(_ZN40_INTERNAL_4d5b7521_4_k_cu_4332736a_112474cute7productE - _ZN40_INTERNAL_4d5b7521_4_k_cu_4332736a_112474cuda3std3__442_GLOBAL__N__4d5b7521_4_k_cu_4332736a_112476ignoreE)
_ZN40_INTERNAL_4d5b7521_4_k_cu_4332736a_112474cuda3std3__442_GLOBAL__N__4d5b7521_4_k_cu_4332736a_112476ignoreE:
	.zero		1
	.type		_ZN40_INTERNAL_4d5b7521_4_k_cu_4332736a_112474cute7productE,@object
	.size		_ZN40_INTERNAL_4d5b7521_4_k_cu_4332736a_112474cute7productE,(_ZN40_INTERNAL_4d5b7521_4_k_cu_4332736a_112474cuda3std3__45__cpo3endE - _ZN40_INTERNAL_4d5b7521_4_k_cu_4332736a_112474cute7productE)
_ZN40_INTERNAL_4d5b7521_4_k_cu_4332736a_112474cute7productE:
	.zero		1
	.type		_ZN40_INTERNAL_4d5b7521_4_k_cu_4332736a_112474cuda3std3__45__cpo3endE,@object
	.size		_ZN40_INTERNAL_4d5b7521_4_k_cu_4332736a_112474cuda3std3__45__cpo3endE,(_ZN40_INTERNAL_4d5b7521_4_k_cu_4332736a_112474cuda3std3__419piecewise_constructE - _ZN40_INTERNAL_4d5b7521_4_k_cu_4332736a_112474cuda3std3__45__cpo3endE)
_ZN40_INTERNAL_4d5b7521_4_k_cu_4332736a_112474cuda3std3__45__cpo3endE:
	.zero		1
	.type		_ZN40_INTERNAL_4d5b7521_4_k_cu_4332736a_112474cuda3std3__419piecewise_constructE,@object
	.size		_ZN40_INTERNAL_4d5b7521_4_k_cu_4332736a_112474cuda3std3__419piecewise_constructE,(_ZN40_INTERNAL_4d5b7521_4_k_cu_4332736a_112474cuda3std3__45__cpo4cendE - _ZN40_INTERNAL_4d5b7521_4_k_cu_4332736a_112474cuda3std3__419piecewise_constructE)
_ZN40_INTERNAL_4d5b7521_4_k_cu_4332736a_112474cuda3std3__419piecewise_constructE:
	.zero		1
	.type		_ZN40_INTERNAL_4d5b7521_4_k_cu_4332736a_112474cuda3std3__45__cpo4cendE,@object
	.size		_ZN40_INTERNAL_4d5b7521_4_k_cu_4332736a_112474cuda3std3__45__cpo4cendE,(_ZN40_INTERNAL_4d5b7521_4_k_cu_4332736a_112474cuda3std6ranges3__45__cpo4swapE - _ZN40_INTERNAL_4d5b7521_4_k_cu_4332736a_112474cuda3std3__45__cpo4cendE)
_ZN40_INTERNAL_4d5b7521_4_k_cu_4332736a_112474cuda3std3__45__cpo4cendE:
	.zero		1
	.type		_ZN40_INTERNAL_4d5b7521_4_k_cu_4332736a_112474cuda3std6ranges3__45__cpo4swapE,@object
	.size		_ZN40_INTERNAL_4d5b7521_4_k_cu_4332736a_112474cuda3std6ranges3__45__cpo4swapE,(.L_10 - _ZN40_INTERNAL_4d5b7521_4_k_cu_4332736a_112474cuda3std6ranges3__45__cpo4swapE)
_ZN40_INTERNAL_4d5b7521_4_k_cu_4332736a_112474cuda3std6ranges3__45__cpo4swapE:
	.zero		1
.L_10:


//--------------------- .nv.constant0._ZN7cutlass13device_kernelINS_4gemm6kernel13GemmUniversalIN4cute5tupleIJiiiiEEENS1_10collective13CollectiveMmaINS1_35MainloopSm100TmaUmmaWarpSpecializedILi5ELi2ELi4ENS5_IJNS4_1CILi2EEENSA_ILi1EEESC_EEEEENS5_IJNSA_ILi256EEENSA_ILi128EEENSA_ILi32EEEEEENS_10tfloat32_tENS5_IJlSC_lEEESJ_SK_NS4_8TiledMMAINS4_8MMA_AtomIJNS4_23SM100_MMA_TF32_2x1SM_SSISJ_SJ_fLi256ELi128ELNS4_4UMMA5MajorE0ELSP_0ELNSO_7ScaleInE0ELSQ_0EEEEEENS4_6LayoutINS5_IJSC_SC_SC_EEENS5_IJNSA_ILi0EEESV_SV_EEEEENS5_IJNS4_10UnderscoreESY_SY_EEEEENS4_18SM100_TMA_2SM_LOADENS4_14ComposedLayoutINS4_7SwizzleILi3ELi4ELi3EEENS4_18smem_ptr_flag_bitsILi32EEENST_INS5_IJNSA_ILi8EEESH_EEENS5_IJSH_SC_EEEEEEEvNS4_8identityES11_S1B_vS1C_EENS_8epilogue10collective18CollectiveEpilogueINS1E_23Sm100TmaWarpSpecializedILi4ELi2ELi16ELb1ELb0EEEJNS5_IJSG_SG_SH_EEENS5_IJNST_ISG_SC_EENST_INSA_ILi16EEESC_EEEEESJ_SK_SJ_SK_NS1E_6fusion15FusionCallbacksIS1I_NS1O_17LinearCombinationISJ_fSJ_fLNS_15FloatRoundStyleE2EEES1J_S1N_JEEENS4_5SM1004TMEM4LOAD26SM100_TMEM_LOAD_32dp32b16xENS4_13SM90_TMA_LOADENS12_INS13_ILi2ELi4ELi3EEES16_NST_INS5_IJS17_S1L_EEENS5_IJS1L_SC_EEEEEEENS4_39AutoVectorizingCopyWithAssumedAlignmentILi128EEENS4_14SM90_TMA_STOREES23_S25_S25_EEEvvEEEEvNT_6ParamsE --------------------------
	.section	.nv.constant0._ZN7cutlass13device_kernelINS_4gemm6kernel13GemmUniversalIN4cute5tupleIJiiiiEEENS1_10collective13CollectiveMmaINS1_35MainloopSm100TmaUmmaWarpSpecializedILi5ELi2ELi4ENS5_IJNS4_1CILi2EEENSA_ILi1EEESC_EEEEENS5_IJNSA_ILi256EEENSA_ILi128EEENSA_ILi32EEEEEENS_10tfloat32_tENS5_IJlSC_lEEESJ_SK_NS4_8TiledMMAINS4_8MMA_AtomIJNS4_23SM100_MMA_TF32_2x1SM_SSISJ_SJ_fLi256ELi128ELNS4_4UMMA5MajorE0ELSP_0ELNSO_7ScaleInE0ELSQ_0EEEEEENS4_6LayoutINS5_IJSC_SC_SC_EEENS5_IJNSA_ILi0EEESV_SV_EEEEENS5_IJNS4_10UnderscoreESY_SY_EEEEENS4_18SM100_TMA_2SM_LOADENS4_14ComposedLayoutINS4_7SwizzleILi3ELi4ELi3EEENS4_18smem_ptr_flag_bitsILi32EEENST_INS5_IJNSA_ILi8EEESH_EEENS5_IJSH_SC_EEEEEEEvNS4_8identityES11_S1B_vS1C_EENS_8epilogue10collective18CollectiveEpilogueINS1E_23Sm100TmaWarpSpecializedILi4ELi2ELi16ELb1ELb0EEEJNS5_IJSG_SG_SH_EEENS5_IJNST_ISG_SC_EENST_INSA_ILi16EEESC_EEEEESJ_SK_SJ_SK_NS1E_6fusion15FusionCallbacksIS1I_NS1O_17LinearCombinationISJ_fSJ_fLNS_15FloatRoundStyleE2EEES1J_S1N_JEEENS4_5SM1004TMEM4LOAD26SM100_TMEM_LOAD_32dp32b16xENS4_13SM90_TMA_LOADENS12_INS13_ILi2ELi4ELi3EEES16_NST_INS5_IJS17_S1L_EEENS5_IJS1L_SC_EEEEEEENS4_39AutoVectorizingCopyWithAssumedAlignmentILi128EEENS4_14SM90_TMA_STOREES23_S25_S25_EEEvvEEEEvNT_6ParamsE,"a",@progbits
	.sectionflags	@""
	.align	4
.nv.constant0._ZN7cutlass13device_kernelINS_4gemm6kernel13GemmUniversalIN4cute5tupleIJiiiiEEENS1_10collective13CollectiveMmaINS1_35MainloopSm100TmaUmmaWarpSpecializedILi5ELi2ELi4ENS5_IJNS4_1CILi2EEENSA_ILi1EEESC_EEEEENS5_IJNSA_ILi256EEENSA_ILi128EEENSA_ILi32EEEEEENS_10tfloat32_tENS5_IJlSC_lEEESJ_SK_NS4_8TiledMMAINS4_8MMA_AtomIJNS4_23SM100_MMA_TF32_2x1SM_SSISJ_SJ_fLi256ELi128ELNS4_4UMMA5MajorE0ELSP_0ELNSO_7ScaleInE0ELSQ_0EEEEEENS4_6LayoutINS5_IJSC_SC_SC_EEENS5_IJNSA_ILi0EEESV_SV_EEEEENS5_IJNS4_10UnderscoreESY_SY_EEEEENS4_18SM100_TMA_2SM_LOADENS4_14ComposedLayoutINS4_7SwizzleILi3ELi4ELi3EEENS4_18smem_ptr_flag_bitsILi32EEENST_INS5_IJNSA_ILi8EEESH_EEENS5_IJSH_SC_EEEEEEEvNS4_8identityES11_S1B_vS1C_EENS_8epilogue10collective18CollectiveEpilogueINS1E_23Sm100TmaWarpSpecializedILi4ELi2ELi16ELb1ELb0EEEJNS5_IJSG_SG_SH_EEENS5_IJNST_ISG_SC_EENST_INSA_ILi16EEESC_EEEEESJ_SK_SJ_SK_NS1E_6fusion15FusionCallbacksIS1I_NS1O_17LinearCombinationISJ_fSJ_fLNS_15FloatRoundStyleE2EEES1J_S1N_JEEENS4_5SM1004TMEM4LOAD26SM100_TMEM_LOAD_32dp32b16xENS4_13SM90_TMA_LOADENS12_INS13_ILi2ELi4ELi3EEES16_NST_INS5_IJS17_S1L_EEENS5_IJS1L_SC_EEEEEEENS4_39AutoVectorizingCopyWithAssumedAlignmentILi128EEENS4_14SM90_TMA_STOREES23_S25_S25_EEEvvEEEEvNT_6ParamsE:
	.zero		2944


//--------------------- SYMBOLS --------------------------

	.type		.nv.reservedSmem.offset0,@object
	.size		.nv.reservedSmem.offset0,0x4
	.type		.nv.reservedSmem.cap,@object
	.size		.nv.reservedSmem.cap,0x4
	.type		__assertfail,@function
